//
// Generated by NVIDIA NVVM Compiler
//
// Compiler Build ID: CL-36424714
// Cuda compilation tools, release 13.0, V13.0.88
// Based on NVVM 20.0.0
//

.version 9.0
.target sm_100
.address_size 64

	// .globl	_Z5sobelPKhPhjjj
.const .align 4 .b8 d_mask[200];
.extern .shared .align 16 .b8 smem[];

.visible .entry _Z5sobelPKhPhjjj(
	.param .u64 .ptr .align 1 _Z5sobelPKhPhjjj_param_0,
	.param .u64 .ptr .align 1 _Z5sobelPKhPhjjj_param_1,
	.param .u32 _Z5sobelPKhPhjjj_param_2,
	.param .u32 _Z5sobelPKhPhjjj_param_3,
	.param .u32 _Z5sobelPKhPhjjj_param_4
)
{
	.reg .pred 	%p<39>;
	.reg .b16 	%rs<120>;
	.reg .b32 	%r<254>;
	.reg .b32 	%f<291>;
	.reg .b64 	%rd<57>;

	ld.param.u64 	%rd12, [_Z5sobelPKhPhjjj_param_0];
	ld.param.u32 	%r64, [_Z5sobelPKhPhjjj_param_2];
	cvta.to.global.u64 	%rd1, %rd12;
	mov.u32 	%r1, %ctaid.x;
	mov.u32 	%r2, %ntid.x;
	mul.lo.s32 	%r3, %r1, %r2;
	mov.u32 	%r4, %tid.x;
	add.s32 	%r5, %r3, %r4;
	mov.u32 	%r67, %ctaid.y;
	mov.u32 	%r6, %ntid.y;
	mul.lo.s32 	%r68, %r67, %r6;
	mov.u32 	%r243, %tid.y;
	add.s32 	%r8, %r68, %r243;
	add.s32 	%r9, %r68, -2;
	setp.gt.u32 	%p1, %r243, 35;
	@%p1 bra 	$L__BB0_21;
	ld.param.u32 	%r241, [_Z5sobelPKhPhjjj_param_4];
	ld.param.u32 	%r238, [_Z5sobelPKhPhjjj_param_3];
	add.s32 	%r10, %r64, -1;
	setp.ne.s32 	%p2, %r241, 4;
	cvt.u64.u32 	%rd2, %r238;
	cvt.u64.u32 	%rd3, %r241;
	add.s32 	%r11, %r238, -1;
	@%p2 bra 	$L__BB0_12;
	add.s32 	%r12, %r4, %r2;
	max.u32 	%r109, %r12, 36;
	setp.lt.u32 	%p19, %r12, 36;
	selp.u32 	%r110, 1, 0, %p19;
	add.s32 	%r111, %r12, %r110;
	sub.s32 	%r112, %r109, %r111;
	div.u32 	%r113, %r112, %r2;
	add.s32 	%r13, %r113, %r110;
	and.b32  	%r14, %r13, 3;
	add.s32 	%r114, %r5, -2;
	setp.lt.s32 	%p20, %r114, 0;
	min.s32 	%r115, %r114, %r11;
	selp.b32 	%r15, 0, %r115, %p20;
	add.s32 	%r116, %r114, %r2;
	setp.lt.s32 	%p21, %r116, 0;
	min.s32 	%r117, %r116, %r11;
	selp.b32 	%r16, 0, %r117, %p21;
	add.s32 	%r17, %r12, %r2;
	add.s32 	%r118, %r116, %r2;
	setp.lt.s32 	%p22, %r118, 0;
	min.s32 	%r119, %r118, %r11;
	selp.b32 	%r18, 0, %r119, %p22;
	add.s32 	%r19, %r17, %r2;
	shl.b32 	%r20, %r2, 2;
	mul.lo.s32 	%r21, %r2, 12;
	mad.lo.s32 	%r22, %r2, %r1, %r2;
	add.s32 	%r120, %r1, 2;
	mul.lo.s32 	%r23, %r2, %r120;
	add.s32 	%r121, %r1, 3;
	mul.lo.s32 	%r24, %r2, %r121;
	mul.lo.s32 	%r25, %r2, 3;
	shl.b64 	%rd4, %rd2, 2;
	mul.wide.s32 	%rd34, %r15, 4;
	mul.wide.s32 	%rd36, %r16, 4;
	mul.wide.s32 	%rd38, %r18, 4;
$L__BB0_3:
	setp.lt.u32 	%p23, %r4, 36;
	@%p23 bra 	$L__BB0_4;
	bra.uni 	$L__BB0_11;
$L__BB0_4:
	add.s32 	%r122, %r9, %r243;
	min.s32 	%r123, %r122, %r10;
	setp.lt.s32 	%p24, %r122, 0;
	selp.b32 	%r124, 0, %r123, %p24;
	cvt.s64.s32 	%rd33, %r124;
	mad.lo.s64 	%rd5, %rd4, %rd33, %rd1;
	setp.eq.s32 	%p25, %r14, 3;
	mov.u32 	%r250, %r4;
	@%p25 bra 	$L__BB0_8;
	setp.eq.s32 	%p26, %r14, 0;
	add.s64 	%rd35, %rd5, %rd34;
	ld.global.nc.u32 	%r125, [%rd35];
	bfe.u32 	%r126, %r125, 0, 8;
	bfe.u32 	%r127, %r125, 8, 8;
	bfe.u32 	%r128, %r125, 16, 8;
	mad.lo.s32 	%r129, %r243, 36, %r4;
	mov.u32 	%r130, smem;
	mad.lo.s32 	%r40, %r129, 3, %r130;
	st.shared.u8 	[%r40], %r126;
	st.shared.u8 	[%r40+1], %r127;
	st.shared.u8 	[%r40+2], %r128;
	mov.u32 	%r250, %r12;
	@%p26 bra 	$L__BB0_8;
	setp.eq.s32 	%p27, %r14, 1;
	add.s64 	%rd37, %rd5, %rd36;
	ld.global.nc.u32 	%r131, [%rd37];
	bfe.u32 	%r132, %r131, 0, 8;
	bfe.u32 	%r133, %r131, 8, 8;
	bfe.u32 	%r134, %r131, 16, 8;
	add.s32 	%r41, %r40, %r25;
	st.shared.u8 	[%r41], %r132;
	st.shared.u8 	[%r41+1], %r133;
	st.shared.u8 	[%r41+2], %r134;
	mov.u32 	%r250, %r17;
	@%p27 bra 	$L__BB0_8;
	add.s64 	%rd39, %rd5, %rd38;
	ld.global.nc.u32 	%r135, [%rd39];
	bfe.u32 	%r136, %r135, 0, 8;
	bfe.u32 	%r137, %r135, 8, 8;
	bfe.u32 	%r138, %r135, 16, 8;
	add.s32 	%r139, %r41, %r25;
	st.shared.u8 	[%r139], %r136;
	st.shared.u8 	[%r139+1], %r137;
	st.shared.u8 	[%r139+2], %r138;
	mov.u32 	%r250, %r19;
$L__BB0_8:
	setp.lt.u32 	%p28, %r13, 3;
	@%p28 bra 	$L__BB0_11;
	add.s32 	%r249, %r250, -2;
	mul.lo.s32 	%r140, %r250, 3;
	mad.lo.s32 	%r141, %r243, 108, %r140;
	mov.u32 	%r142, smem;
	add.s32 	%r248, %r142, %r141;
	add.s32 	%r247, %r22, %r250;
	add.s32 	%r246, %r23, %r250;
	add.s32 	%r245, %r24, %r250;
	add.s32 	%r244, %r3, %r250;
$L__BB0_10:
	add.s32 	%r143, %r244, -2;
	setp.lt.s32 	%p29, %r143, 0;
	min.s32 	%r144, %r143, %r11;
	selp.b32 	%r145, 0, %r144, %p29;
	mul.wide.s32 	%rd40, %r145, 4;
	add.s64 	%rd41, %rd5, %rd40;
	ld.global.nc.u32 	%r146, [%rd41];
	bfe.u32 	%r147, %r146, 0, 8;
	bfe.u32 	%r148, %r146, 8, 8;
	bfe.u32 	%r149, %r146, 16, 8;
	st.shared.u8 	[%r248], %r147;
	st.shared.u8 	[%r248+1], %r148;
	st.shared.u8 	[%r248+2], %r149;
	add.s32 	%r150, %r247, -2;
	setp.lt.s32 	%p30, %r150, 0;
	min.s32 	%r151, %r150, %r11;
	selp.b32 	%r152, 0, %r151, %p30;
	mul.wide.s32 	%rd42, %r152, 4;
	add.s64 	%rd43, %rd5, %rd42;
	ld.global.nc.u32 	%r153, [%rd43];
	bfe.u32 	%r154, %r153, 0, 8;
	bfe.u32 	%r155, %r153, 8, 8;
	bfe.u32 	%r156, %r153, 16, 8;
	add.s32 	%r157, %r248, %r25;
	st.shared.u8 	[%r157], %r154;
	st.shared.u8 	[%r157+1], %r155;
	st.shared.u8 	[%r157+2], %r156;
	add.s32 	%r158, %r246, -2;
	setp.lt.s32 	%p31, %r158, 0;
	min.s32 	%r159, %r158, %r11;
	selp.b32 	%r160, 0, %r159, %p31;
	mul.wide.s32 	%rd44, %r160, 4;
	add.s64 	%rd45, %rd5, %rd44;
	ld.global.nc.u32 	%r161, [%rd45];
	bfe.u32 	%r162, %r161, 0, 8;
	bfe.u32 	%r163, %r161, 8, 8;
	bfe.u32 	%r164, %r161, 16, 8;
	add.s32 	%r165, %r157, %r25;
	st.shared.u8 	[%r165], %r162;
	st.shared.u8 	[%r165+1], %r163;
	st.shared.u8 	[%r165+2], %r164;
	add.s32 	%r166, %r245, -2;
	setp.lt.s32 	%p32, %r166, 0;
	min.s32 	%r167, %r166, %r11;
	selp.b32 	%r168, 0, %r167, %p32;
	mul.wide.s32 	%rd46, %r168, 4;
	add.s64 	%rd47, %rd5, %rd46;
	ld.global.nc.u32 	%r169, [%rd47];
	bfe.u32 	%r170, %r169, 0, 8;
	bfe.u32 	%r171, %r169, 8, 8;
	bfe.u32 	%r172, %r169, 16, 8;
	add.s32 	%r173, %r165, %r25;
	st.shared.u8 	[%r173], %r170;
	st.shared.u8 	[%r173+1], %r171;
	st.shared.u8 	[%r173+2], %r172;
	add.s32 	%r249, %r249, %r20;
	add.s32 	%r174, %r249, 2;
	add.s32 	%r248, %r248, %r21;
	add.s32 	%r247, %r247, %r20;
	add.s32 	%r246, %r246, %r20;
	add.s32 	%r245, %r245, %r20;
	add.s32 	%r244, %r244, %r20;
	setp.lt.u32 	%p33, %r174, 36;
	@%p33 bra 	$L__BB0_10;
$L__BB0_11:
	add.s32 	%r243, %r243, %r6;
	setp.lt.u32 	%p34, %r243, 36;
	@%p34 bra 	$L__BB0_3;
	bra.uni 	$L__BB0_21;
$L__BB0_12:
	add.s32 	%r49, %r4, %r2;
	max.u32 	%r69, %r49, 36;
	setp.lt.u32 	%p3, %r49, 36;
	selp.u32 	%r70, 1, 0, %p3;
	add.s32 	%r71, %r49, %r70;
	sub.s32 	%r72, %r69, %r71;
	div.u32 	%r73, %r72, %r2;
	add.s32 	%r50, %r73, %r70;
	and.b32  	%r51, %r50, 3;
	add.s32 	%r74, %r5, -2;
	setp.lt.s32 	%p4, %r74, 0;
	min.s32 	%r75, %r74, %r11;
	selp.b32 	%r76, 0, %r75, %p4;
	cvt.s64.s32 	%rd6, %r76;
	add.s32 	%r77, %r74, %r2;
	setp.lt.s32 	%p5, %r77, 0;
	min.s32 	%r78, %r77, %r11;
	selp.b32 	%r79, 0, %r78, %p5;
	cvt.s64.s32 	%rd7, %r79;
	add.s32 	%r52, %r49, %r2;
	add.s32 	%r80, %r77, %r2;
	setp.lt.s32 	%p6, %r80, 0;
	min.s32 	%r81, %r80, %r11;
	selp.b32 	%r82, 0, %r81, %p6;
	cvt.s64.s32 	%rd8, %r82;
	add.s32 	%r53, %r52, %r2;
	add.s32 	%r54, %r3, -2;
$L__BB0_13:
	setp.gt.u32 	%p7, %r4, 35;
	add.s32 	%r83, %r9, %r243;
	setp.lt.s32 	%p8, %r83, 0;
	min.s32 	%r84, %r83, %r10;
	selp.b32 	%r85, 0, %r84, %p8;
	cvt.s64.s32 	%rd14, %r85;
	mul.lo.s64 	%rd9, %rd14, %rd2;
	@%p7 bra 	$L__BB0_20;
	setp.eq.s32 	%p9, %r51, 3;
	mul.lo.s32 	%r56, %r243, 36;
	mov.u32 	%r252, %r4;
	@%p9 bra 	$L__BB0_18;
	setp.eq.s32 	%p10, %r51, 0;
	add.s64 	%rd15, %rd9, %rd6;
	mad.lo.s64 	%rd16, %rd15, %rd3, %rd1;
	add.s32 	%r86, %r4, %r56;
	ld.global.nc.u8 	%rs1, [%rd16];
	cvt.u16.u8 	%rs2, %rs1;
	mov.u32 	%r87, smem;
	mad.lo.s32 	%r57, %r86, 3, %r87;
	st.shared.u8 	[%r57], %rs2;
	ld.global.nc.u8 	%rs3, [%rd16+1];
	cvt.u16.u8 	%rs4, %rs3;
	st.shared.u8 	[%r57+1], %rs4;
	ld.global.nc.u8 	%rs5, [%rd16+2];
	cvt.u16.u8 	%rs6, %rs5;
	st.shared.u8 	[%r57+2], %rs6;
	mov.u32 	%r252, %r49;
	@%p10 bra 	$L__BB0_18;
	setp.eq.s32 	%p11, %r51, 1;
	add.s64 	%rd17, %rd9, %rd7;
	mad.lo.s64 	%rd18, %rd17, %rd3, %rd1;
	ld.global.nc.u8 	%rs7, [%rd18];
	cvt.u16.u8 	%rs8, %rs7;
	mul.lo.s32 	%r58, %r2, 3;
	add.s32 	%r59, %r57, %r58;
	st.shared.u8 	[%r59], %rs8;
	ld.global.nc.u8 	%rs9, [%rd18+1];
	cvt.u16.u8 	%rs10, %rs9;
	st.shared.u8 	[%r59+1], %rs10;
	ld.global.nc.u8 	%rs11, [%rd18+2];
	cvt.u16.u8 	%rs12, %rs11;
	st.shared.u8 	[%r59+2], %rs12;
	mov.u32 	%r252, %r52;
	@%p11 bra 	$L__BB0_18;
	add.s64 	%rd19, %rd9, %rd8;
	mad.lo.s64 	%rd20, %rd19, %rd3, %rd1;
	ld.global.nc.u8 	%rs13, [%rd20];
	cvt.u16.u8 	%rs14, %rs13;
	add.s32 	%r88, %r59, %r58;
	st.shared.u8 	[%r88], %rs14;
	ld.global.nc.u8 	%rs15, [%rd20+1];
	cvt.u16.u8 	%rs16, %rs15;
	st.shared.u8 	[%r88+1], %rs16;
	ld.global.nc.u8 	%rs17, [%rd20+2];
	cvt.u16.u8 	%rs18, %rs17;
	st.shared.u8 	[%r88+2], %rs18;
	mov.u32 	%r252, %r53;
$L__BB0_18:
	setp.lt.u32 	%p12, %r50, 3;
	@%p12 bra 	$L__BB0_20;
$L__BB0_19:
	add.s32 	%r89, %r252, %r54;
	setp.lt.s32 	%p13, %r89, 0;
	min.s32 	%r90, %r89, %r11;
	selp.b32 	%r91, 0, %r90, %p13;
	cvt.s64.s32 	%rd21, %r91;
	add.s64 	%rd22, %rd9, %rd21;
	mad.lo.s64 	%rd23, %rd22, %rd3, %rd1;
	add.s32 	%r92, %r252, %r56;
	ld.global.nc.u8 	%rs19, [%rd23];
	cvt.u16.u8 	%rs20, %rs19;
	mov.u32 	%r93, smem;
	mad.lo.s32 	%r94, %r92, 3, %r93;
	st.shared.u8 	[%r94], %rs20;
	ld.global.nc.u8 	%rs21, [%rd23+1];
	cvt.u16.u8 	%rs22, %rs21;
	st.shared.u8 	[%r94+1], %rs22;
	ld.global.nc.u8 	%rs23, [%rd23+2];
	cvt.u16.u8 	%rs24, %rs23;
	st.shared.u8 	[%r94+2], %rs24;
	add.s32 	%r95, %r89, %r2;
	setp.lt.s32 	%p14, %r95, 0;
	min.s32 	%r96, %r95, %r11;
	selp.b32 	%r97, 0, %r96, %p14;
	cvt.s64.s32 	%rd24, %r97;
	add.s64 	%rd25, %rd9, %rd24;
	mad.lo.s64 	%rd26, %rd25, %rd3, %rd1;
	ld.global.nc.u8 	%rs25, [%rd26];
	cvt.u16.u8 	%rs26, %rs25;
	mul.lo.s32 	%r98, %r2, 3;
	add.s32 	%r99, %r94, %r98;
	st.shared.u8 	[%r99], %rs26;
	ld.global.nc.u8 	%rs27, [%rd26+1];
	cvt.u16.u8 	%rs28, %rs27;
	st.shared.u8 	[%r99+1], %rs28;
	ld.global.nc.u8 	%rs29, [%rd26+2];
	cvt.u16.u8 	%rs30, %rs29;
	st.shared.u8 	[%r99+2], %rs30;
	add.s32 	%r100, %r95, %r2;
	setp.lt.s32 	%p15, %r100, 0;
	min.s32 	%r101, %r100, %r11;
	selp.b32 	%r102, 0, %r101, %p15;
	cvt.s64.s32 	%rd27, %r102;
	add.s64 	%rd28, %rd9, %rd27;
	mad.lo.s64 	%rd29, %rd28, %rd3, %rd1;
	ld.global.nc.u8 	%rs31, [%rd29];
	cvt.u16.u8 	%rs32, %rs31;
	add.s32 	%r103, %r99, %r98;
	st.shared.u8 	[%r103], %rs32;
	ld.global.nc.u8 	%rs33, [%rd29+1];
	cvt.u16.u8 	%rs34, %rs33;
	st.shared.u8 	[%r103+1], %rs34;
	ld.global.nc.u8 	%rs35, [%rd29+2];
	cvt.u16.u8 	%rs36, %rs35;
	st.shared.u8 	[%r103+2], %rs36;
	add.s32 	%r104, %r100, %r2;
	setp.lt.s32 	%p16, %r104, 0;
	min.s32 	%r105, %r104, %r11;
	selp.b32 	%r106, 0, %r105, %p16;
	cvt.s64.s32 	%rd30, %r106;
	add.s64 	%rd31, %rd9, %rd30;
	mad.lo.s64 	%rd32, %rd31, %rd3, %rd1;
	ld.global.nc.u8 	%rs37, [%rd32];
	cvt.u16.u8 	%rs38, %rs37;
	add.s32 	%r107, %r103, %r98;
	st.shared.u8 	[%r107], %rs38;
	ld.global.nc.u8 	%rs39, [%rd32+1];
	cvt.u16.u8 	%rs40, %rs39;
	st.shared.u8 	[%r107+1], %rs40;
	ld.global.nc.u8 	%rs41, [%rd32+2];
	cvt.u16.u8 	%rs42, %rs41;
	st.shared.u8 	[%r107+2], %rs42;
	shl.b32 	%r108, %r2, 2;
	add.s32 	%r252, %r108, %r252;
	setp.lt.u32 	%p17, %r252, 36;
	@%p17 bra 	$L__BB0_19;
$L__BB0_20:
	add.s32 	%r243, %r243, %r6;
	setp.lt.u32 	%p18, %r243, 36;
	@%p18 bra 	$L__BB0_13;
$L__BB0_21:
	ld.param.u32 	%r239, [_Z5sobelPKhPhjjj_param_3];
	bar.sync 	0;
	setp.ge.s32 	%p35, %r5, %r239;
	setp.ge.s32 	%p36, %r8, %r64;
	or.pred  	%p37, %p35, %p36;
	@%p37 bra 	$L__BB0_24;
	ld.param.u32 	%r242, [_Z5sobelPKhPhjjj_param_4];
	ld.param.u32 	%r240, [_Z5sobelPKhPhjjj_param_3];
	ld.param.u64 	%rd56, [_Z5sobelPKhPhjjj_param_1];
	mov.u32 	%r175, %tid.y;
	mad.lo.s32 	%r176, %r175, 36, %r4;
	mov.u32 	%r177, smem;
	mad.lo.s32 	%r178, %r176, 3, %r177;
	ld.shared.u8 	%rs43, [%r178];
	cvt.rn.f32.u16 	%f1, %rs43;
	ld.shared.u8 	%rs44, [%r178+1];
	cvt.rn.f32.u16 	%f2, %rs44;
	ld.shared.u8 	%rs45, [%r178+2];
	cvt.rn.f32.u16 	%f3, %rs45;
	ld.const.u32 	%r179, [d_mask];
	cvt.rn.f32.s32 	%f4, %r179;
	fma.rn.f32 	%f5, %f3, %f4, 0f00000000;
	fma.rn.f32 	%f6, %f2, %f4, 0f00000000;
	fma.rn.f32 	%f7, %f1, %f4, 0f00000000;
	ld.shared.u8 	%rs46, [%r178+3];
	cvt.rn.f32.u16 	%f8, %rs46;
	ld.shared.u8 	%rs47, [%r178+4];
	cvt.rn.f32.u16 	%f9, %rs47;
	ld.shared.u8 	%rs48, [%r178+5];
	cvt.rn.f32.u16 	%f10, %rs48;
	ld.const.u32 	%r180, [d_mask+20];
	cvt.rn.f32.s32 	%f11, %r180;
	fma.rn.f32 	%f12, %f10, %f11, %f5;
	fma.rn.f32 	%f13, %f9, %f11, %f6;
	fma.rn.f32 	%f14, %f8, %f11, %f7;
	ld.shared.u8 	%rs49, [%r178+6];
	cvt.rn.f32.u16 	%f15, %rs49;
	ld.shared.u8 	%rs50, [%r178+7];
	cvt.rn.f32.u16 	%f16, %rs50;
	ld.shared.u8 	%rs51, [%r178+8];
	cvt.rn.f32.u16 	%f17, %rs51;
	ld.const.u32 	%r181, [d_mask+40];
	cvt.rn.f32.s32 	%f18, %r181;
	fma.rn.f32 	%f19, %f17, %f18, %f12;
	fma.rn.f32 	%f20, %f16, %f18, %f13;
	fma.rn.f32 	%f21, %f15, %f18, %f14;
	ld.shared.u8 	%rs52, [%r178+9];
	cvt.rn.f32.u16 	%f22, %rs52;
	ld.shared.u8 	%rs53, [%r178+10];
	cvt.rn.f32.u16 	%f23, %rs53;
	ld.shared.u8 	%rs54, [%r178+11];
	cvt.rn.f32.u16 	%f24, %rs54;
	ld.const.u32 	%r182, [d_mask+60];
	cvt.rn.f32.s32 	%f25, %r182;
	fma.rn.f32 	%f26, %f24, %f25, %f19;
	fma.rn.f32 	%f27, %f23, %f25, %f20;
	fma.rn.f32 	%f28, %f22, %f25, %f21;
	ld.shared.u8 	%rs55, [%r178+12];
	cvt.rn.f32.u16 	%f29, %rs55;
	ld.shared.u8 	%rs56, [%r178+13];
	cvt.rn.f32.u16 	%f30, %rs56;
	ld.shared.u8 	%rs57, [%r178+14];
	cvt.rn.f32.u16 	%f31, %rs57;
	ld.const.u32 	%r183, [d_mask+80];
	cvt.rn.f32.s32 	%f32, %r183;
	fma.rn.f32 	%f33, %f31, %f32, %f26;
	fma.rn.f32 	%f34, %f30, %f32, %f27;
	fma.rn.f32 	%f35, %f29, %f32, %f28;
	ld.shared.u8 	%rs58, [%r178+108];
	cvt.rn.f32.u16 	%f36, %rs58;
	ld.shared.u8 	%rs59, [%r178+109];
	cvt.rn.f32.u16 	%f37, %rs59;
	ld.shared.u8 	%rs60, [%r178+110];
	cvt.rn.f32.u16 	%f38, %rs60;
	ld.const.u32 	%r184, [d_mask+4];
	cvt.rn.f32.s32 	%f39, %r184;
	fma.rn.f32 	%f40, %f38, %f39, %f33;
	fma.rn.f32 	%f41, %f37, %f39, %f34;
	fma.rn.f32 	%f42, %f36, %f39, %f35;
	ld.shared.u8 	%rs61, [%r178+111];
	cvt.rn.f32.u16 	%f43, %rs61;
	ld.shared.u8 	%rs62, [%r178+112];
	cvt.rn.f32.u16 	%f44, %rs62;
	ld.shared.u8 	%rs63, [%r178+113];
	cvt.rn.f32.u16 	%f45, %rs63;
	ld.const.u32 	%r185, [d_mask+24];
	cvt.rn.f32.s32 	%f46, %r185;
	fma.rn.f32 	%f47, %f45, %f46, %f40;
	fma.rn.f32 	%f48, %f44, %f46, %f41;
	fma.rn.f32 	%f49, %f43, %f46, %f42;
	ld.shared.u8 	%rs64, [%r178+114];
	cvt.rn.f32.u16 	%f50, %rs64;
	ld.shared.u8 	%rs65, [%r178+115];
	cvt.rn.f32.u16 	%f51, %rs65;
	ld.shared.u8 	%rs66, [%r178+116];
	cvt.rn.f32.u16 	%f52, %rs66;
	ld.const.u32 	%r186, [d_mask+44];
	cvt.rn.f32.s32 	%f53, %r186;
	fma.rn.f32 	%f54, %f52, %f53, %f47;
	fma.rn.f32 	%f55, %f51, %f53, %f48;
	fma.rn.f32 	%f56, %f50, %f53, %f49;
	ld.shared.u8 	%rs67, [%r178+117];
	cvt.rn.f32.u16 	%f57, %rs67;
	ld.shared.u8 	%rs68, [%r178+118];
	cvt.rn.f32.u16 	%f58, %rs68;
	ld.shared.u8 	%rs69, [%r178+119];
	cvt.rn.f32.u16 	%f59, %rs69;
	ld.const.u32 	%r187, [d_mask+64];
	cvt.rn.f32.s32 	%f60, %r187;
	fma.rn.f32 	%f61, %f59, %f60, %f54;
	fma.rn.f32 	%f62, %f58, %f60, %f55;
	fma.rn.f32 	%f63, %f57, %f60, %f56;
	ld.shared.u8 	%rs70, [%r178+120];
	cvt.rn.f32.u16 	%f64, %rs70;
	ld.shared.u8 	%rs71, [%r178+121];
	cvt.rn.f32.u16 	%f65, %rs71;
	ld.shared.u8 	%rs72, [%r178+122];
	cvt.rn.f32.u16 	%f66, %rs72;
	ld.const.u32 	%r188, [d_mask+84];
	cvt.rn.f32.s32 	%f67, %r188;
	fma.rn.f32 	%f68, %f66, %f67, %f61;
	fma.rn.f32 	%f69, %f65, %f67, %f62;
	fma.rn.f32 	%f70, %f64, %f67, %f63;
	ld.shared.u8 	%rs73, [%r178+216];
	cvt.rn.f32.u16 	%f71, %rs73;
	ld.shared.u8 	%rs74, [%r178+217];
	cvt.rn.f32.u16 	%f72, %rs74;
	ld.shared.u8 	%rs75, [%r178+218];
	cvt.rn.f32.u16 	%f73, %rs75;
	ld.const.u32 	%r189, [d_mask+8];
	cvt.rn.f32.s32 	%f74, %r189;
	fma.rn.f32 	%f75, %f73, %f74, %f68;
	fma.rn.f32 	%f76, %f72, %f74, %f69;
	fma.rn.f32 	%f77, %f71, %f74, %f70;
	ld.shared.u8 	%rs76, [%r178+219];
	cvt.rn.f32.u16 	%f78, %rs76;
	ld.shared.u8 	%rs77, [%r178+220];
	cvt.rn.f32.u16 	%f79, %rs77;
	ld.shared.u8 	%rs78, [%r178+221];
	cvt.rn.f32.u16 	%f80, %rs78;
	ld.const.u32 	%r190, [d_mask+28];
	cvt.rn.f32.s32 	%f81, %r190;
	fma.rn.f32 	%f82, %f80, %f81, %f75;
	fma.rn.f32 	%f83, %f79, %f81, %f76;
	fma.rn.f32 	%f84, %f78, %f81, %f77;
	ld.shared.u8 	%rs79, [%r178+222];
	cvt.rn.f32.u16 	%f85, %rs79;
	ld.shared.u8 	%rs80, [%r178+223];
	cvt.rn.f32.u16 	%f86, %rs80;
	ld.shared.u8 	%rs81, [%r178+224];
	cvt.rn.f32.u16 	%f87, %rs81;
	ld.const.u32 	%r191, [d_mask+48];
	cvt.rn.f32.s32 	%f88, %r191;
	fma.rn.f32 	%f89, %f87, %f88, %f82;
	fma.rn.f32 	%f90, %f86, %f88, %f83;
	fma.rn.f32 	%f91, %f85, %f88, %f84;
	ld.shared.u8 	%rs82, [%r178+225];
	cvt.rn.f32.u16 	%f92, %rs82;
	ld.shared.u8 	%rs83, [%r178+226];
	cvt.rn.f32.u16 	%f93, %rs83;
	ld.shared.u8 	%rs84, [%r178+227];
	cvt.rn.f32.u16 	%f94, %rs84;
	ld.const.u32 	%r192, [d_mask+68];
	cvt.rn.f32.s32 	%f95, %r192;
	fma.rn.f32 	%f96, %f94, %f95, %f89;
	fma.rn.f32 	%f97, %f93, %f95, %f90;
	fma.rn.f32 	%f98, %f92, %f95, %f91;
	ld.shared.u8 	%rs85, [%r178+228];
	cvt.rn.f32.u16 	%f99, %rs85;
	ld.shared.u8 	%rs86, [%r178+229];
	cvt.rn.f32.u16 	%f100, %rs86;
	ld.shared.u8 	%rs87, [%r178+230];
	cvt.rn.f32.u16 	%f101, %rs87;
	ld.const.u32 	%r193, [d_mask+88];
	cvt.rn.f32.s32 	%f102, %r193;
	fma.rn.f32 	%f103, %f101, %f102, %f96;
	fma.rn.f32 	%f104, %f100, %f102, %f97;
	fma.rn.f32 	%f105, %f99, %f102, %f98;
	ld.shared.u8 	%rs88, [%r178+324];
	cvt.rn.f32.u16 	%f106, %rs88;
	ld.shared.u8 	%rs89, [%r178+325];
	cvt.rn.f32.u16 	%f107, %rs89;
	ld.shared.u8 	%rs90, [%r178+326];
	cvt.rn.f32.u16 	%f108, %rs90;
	ld.const.u32 	%r194, [d_mask+12];
	cvt.rn.f32.s32 	%f109, %r194;
	fma.rn.f32 	%f110, %f108, %f109, %f103;
	fma.rn.f32 	%f111, %f107, %f109, %f104;
	fma.rn.f32 	%f112, %f106, %f109, %f105;
	ld.shared.u8 	%rs91, [%r178+327];
	cvt.rn.f32.u16 	%f113, %rs91;
	ld.shared.u8 	%rs92, [%r178+328];
	cvt.rn.f32.u16 	%f114, %rs92;
	ld.shared.u8 	%rs93, [%r178+329];
	cvt.rn.f32.u16 	%f115, %rs93;
	ld.const.u32 	%r195, [d_mask+32];
	cvt.rn.f32.s32 	%f116, %r195;
	fma.rn.f32 	%f117, %f115, %f116, %f110;
	fma.rn.f32 	%f118, %f114, %f116, %f111;
	fma.rn.f32 	%f119, %f113, %f116, %f112;
	ld.shared.u8 	%rs94, [%r178+330];
	cvt.rn.f32.u16 	%f120, %rs94;
	ld.shared.u8 	%rs95, [%r178+331];
	cvt.rn.f32.u16 	%f121, %rs95;
	ld.shared.u8 	%rs96, [%r178+332];
	cvt.rn.f32.u16 	%f122, %rs96;
	ld.const.u32 	%r196, [d_mask+52];
	cvt.rn.f32.s32 	%f123, %r196;
	fma.rn.f32 	%f124, %f122, %f123, %f117;
	fma.rn.f32 	%f125, %f121, %f123, %f118;
	fma.rn.f32 	%f126, %f120, %f123, %f119;
	ld.shared.u8 	%rs97, [%r178+333];
	cvt.rn.f32.u16 	%f127, %rs97;
	ld.shared.u8 	%rs98, [%r178+334];
	cvt.rn.f32.u16 	%f128, %rs98;
	ld.shared.u8 	%rs99, [%r178+335];
	cvt.rn.f32.u16 	%f129, %rs99;
	ld.const.u32 	%r197, [d_mask+72];
	cvt.rn.f32.s32 	%f130, %r197;
	fma.rn.f32 	%f131, %f129, %f130, %f124;
	fma.rn.f32 	%f132, %f128, %f130, %f125;
	fma.rn.f32 	%f133, %f127, %f130, %f126;
	ld.shared.u8 	%rs100, [%r178+336];
	cvt.rn.f32.u16 	%f134, %rs100;
	ld.shared.u8 	%rs101, [%r178+337];
	cvt.rn.f32.u16 	%f135, %rs101;
	ld.shared.u8 	%rs102, [%r178+338];
	cvt.rn.f32.u16 	%f136, %rs102;
	ld.const.u32 	%r198, [d_mask+92];
	cvt.rn.f32.s32 	%f137, %r198;
	fma.rn.f32 	%f138, %f136, %f137, %f131;
	fma.rn.f32 	%f139, %f135, %f137, %f132;
	fma.rn.f32 	%f140, %f134, %f137, %f133;
	ld.shared.u8 	%rs103, [%r178+432];
	cvt.rn.f32.u16 	%f141, %rs103;
	ld.shared.u8 	%rs104, [%r178+433];
	cvt.rn.f32.u16 	%f142, %rs104;
	ld.shared.u8 	%rs105, [%r178+434];
	cvt.rn.f32.u16 	%f143, %rs105;
	ld.const.u32 	%r199, [d_mask+16];
	cvt.rn.f32.s32 	%f144, %r199;
	fma.rn.f32 	%f145, %f143, %f144, %f138;
	fma.rn.f32 	%f146, %f142, %f144, %f139;
	fma.rn.f32 	%f147, %f141, %f144, %f140;
	ld.shared.u8 	%rs106, [%r178+435];
	cvt.rn.f32.u16 	%f148, %rs106;
	ld.shared.u8 	%rs107, [%r178+436];
	cvt.rn.f32.u16 	%f149, %rs107;
	ld.shared.u8 	%rs108, [%r178+437];
	cvt.rn.f32.u16 	%f150, %rs108;
	ld.const.u32 	%r200, [d_mask+36];
	cvt.rn.f32.s32 	%f151, %r200;
	fma.rn.f32 	%f152, %f150, %f151, %f145;
	fma.rn.f32 	%f153, %f149, %f151, %f146;
	fma.rn.f32 	%f154, %f148, %f151, %f147;
	ld.shared.u8 	%rs109, [%r178+438];
	cvt.rn.f32.u16 	%f155, %rs109;
	ld.shared.u8 	%rs110, [%r178+439];
	cvt.rn.f32.u16 	%f156, %rs110;
	ld.shared.u8 	%rs111, [%r178+440];
	cvt.rn.f32.u16 	%f157, %rs111;
	ld.const.u32 	%r201, [d_mask+56];
	cvt.rn.f32.s32 	%f158, %r201;
	fma.rn.f32 	%f159, %f157, %f158, %f152;
	fma.rn.f32 	%f160, %f156, %f158, %f153;
	fma.rn.f32 	%f161, %f155, %f158, %f154;
	ld.shared.u8 	%rs112, [%r178+441];
	cvt.rn.f32.u16 	%f162, %rs112;
	ld.shared.u8 	%rs113, [%r178+442];
	cvt.rn.f32.u16 	%f163, %rs113;
	ld.shared.u8 	%rs114, [%r178+443];
	cvt.rn.f32.u16 	%f164, %rs114;
	ld.const.u32 	%r202, [d_mask+76];
	cvt.rn.f32.s32 	%f165, %r202;
	fma.rn.f32 	%f166, %f164, %f165, %f159;
	fma.rn.f32 	%f167, %f163, %f165, %f160;
	fma.rn.f32 	%f168, %f162, %f165, %f161;
	ld.shared.u8 	%rs115, [%r178+444];
	cvt.rn.f32.u16 	%f169, %rs115;
	ld.shared.u8 	%rs116, [%r178+445];
	cvt.rn.f32.u16 	%f170, %rs116;
	ld.shared.u8 	%rs117, [%r178+446];
	cvt.rn.f32.u16 	%f171, %rs117;
	ld.const.u32 	%r203, [d_mask+96];
	cvt.rn.f32.s32 	%f172, %r203;
	fma.rn.f32 	%f173, %f171, %f172, %f166;
	fma.rn.f32 	%f174, %f170, %f172, %f167;
	fma.rn.f32 	%f175, %f169, %f172, %f168;
	ld.const.u32 	%r204, [d_mask+100];
	cvt.rn.f32.s32 	%f176, %r204;
	fma.rn.f32 	%f177, %f3, %f176, 0f00000000;
	fma.rn.f32 	%f178, %f2, %f176, 0f00000000;
	fma.rn.f32 	%f179, %f1, %f176, 0f00000000;
	ld.const.u32 	%r205, [d_mask+120];
	cvt.rn.f32.s32 	%f180, %r205;
	fma.rn.f32 	%f181, %f10, %f180, %f177;
	fma.rn.f32 	%f182, %f9, %f180, %f178;
	fma.rn.f32 	%f183, %f8, %f180, %f179;
	ld.const.u32 	%r206, [d_mask+140];
	cvt.rn.f32.s32 	%f184, %r206;
	fma.rn.f32 	%f185, %f17, %f184, %f181;
	fma.rn.f32 	%f186, %f16, %f184, %f182;
	fma.rn.f32 	%f187, %f15, %f184, %f183;
	ld.const.u32 	%r207, [d_mask+160];
	cvt.rn.f32.s32 	%f188, %r207;
	fma.rn.f32 	%f189, %f24, %f188, %f185;
	fma.rn.f32 	%f190, %f23, %f188, %f186;
	fma.rn.f32 	%f191, %f22, %f188, %f187;
	ld.const.u32 	%r208, [d_mask+180];
	cvt.rn.f32.s32 	%f192, %r208;
	fma.rn.f32 	%f193, %f31, %f192, %f189;
	fma.rn.f32 	%f194, %f30, %f192, %f190;
	fma.rn.f32 	%f195, %f29, %f192, %f191;
	ld.const.u32 	%r209, [d_mask+104];
	cvt.rn.f32.s32 	%f196, %r209;
	fma.rn.f32 	%f197, %f38, %f196, %f193;
	fma.rn.f32 	%f198, %f37, %f196, %f194;
	fma.rn.f32 	%f199, %f36, %f196, %f195;
	ld.const.u32 	%r210, [d_mask+124];
	cvt.rn.f32.s32 	%f200, %r210;
	fma.rn.f32 	%f201, %f45, %f200, %f197;
	fma.rn.f32 	%f202, %f44, %f200, %f198;
	fma.rn.f32 	%f203, %f43, %f200, %f199;
	ld.const.u32 	%r211, [d_mask+144];
	cvt.rn.f32.s32 	%f204, %r211;
	fma.rn.f32 	%f205, %f52, %f204, %f201;
	fma.rn.f32 	%f206, %f51, %f204, %f202;
	fma.rn.f32 	%f207, %f50, %f204, %f203;
	ld.const.u32 	%r212, [d_mask+164];
	cvt.rn.f32.s32 	%f208, %r212;
	fma.rn.f32 	%f209, %f59, %f208, %f205;
	fma.rn.f32 	%f210, %f58, %f208, %f206;
	fma.rn.f32 	%f211, %f57, %f208, %f207;
	ld.const.u32 	%r213, [d_mask+184];
	cvt.rn.f32.s32 	%f212, %r213;
	fma.rn.f32 	%f213, %f66, %f212, %f209;
	fma.rn.f32 	%f214, %f65, %f212, %f210;
	fma.rn.f32 	%f215, %f64, %f212, %f211;
	ld.const.u32 	%r214, [d_mask+108];
	cvt.rn.f32.s32 	%f216, %r214;
	fma.rn.f32 	%f217, %f73, %f216, %f213;
	fma.rn.f32 	%f218, %f72, %f216, %f214;
	fma.rn.f32 	%f219, %f71, %f216, %f215;
	ld.const.u32 	%r215, [d_mask+128];
	cvt.rn.f32.s32 	%f220, %r215;
	fma.rn.f32 	%f221, %f80, %f220, %f217;
	fma.rn.f32 	%f222, %f79, %f220, %f218;
	fma.rn.f32 	%f223, %f78, %f220, %f219;
	ld.const.u32 	%r216, [d_mask+148];
	cvt.rn.f32.s32 	%f224, %r216;
	fma.rn.f32 	%f225, %f87, %f224, %f221;
	fma.rn.f32 	%f226, %f86, %f224, %f222;
	fma.rn.f32 	%f227, %f85, %f224, %f223;
	ld.const.u32 	%r217, [d_mask+168];
	cvt.rn.f32.s32 	%f228, %r217;
	fma.rn.f32 	%f229, %f94, %f228, %f225;
	fma.rn.f32 	%f230, %f93, %f228, %f226;
	fma.rn.f32 	%f231, %f92, %f228, %f227;
	ld.const.u32 	%r218, [d_mask+188];
	cvt.rn.f32.s32 	%f232, %r218;
	fma.rn.f32 	%f233, %f101, %f232, %f229;
	fma.rn.f32 	%f234, %f100, %f232, %f230;
	fma.rn.f32 	%f235, %f99, %f232, %f231;
	ld.const.u32 	%r219, [d_mask+112];
	cvt.rn.f32.s32 	%f236, %r219;
	fma.rn.f32 	%f237, %f108, %f236, %f233;
	fma.rn.f32 	%f238, %f107, %f236, %f234;
	fma.rn.f32 	%f239, %f106, %f236, %f235;
	ld.const.u32 	%r220, [d_mask+132];
	cvt.rn.f32.s32 	%f240, %r220;
	fma.rn.f32 	%f241, %f115, %f240, %f237;
	fma.rn.f32 	%f242, %f114, %f240, %f238;
	fma.rn.f32 	%f243, %f113, %f240, %f239;
	ld.const.u32 	%r221, [d_mask+152];
	cvt.rn.f32.s32 	%f244, %r221;
	fma.rn.f32 	%f245, %f122, %f244, %f241;
	fma.rn.f32 	%f246, %f121, %f244, %f242;
	fma.rn.f32 	%f247, %f120, %f244, %f243;
	ld.const.u32 	%r222, [d_mask+172];
	cvt.rn.f32.s32 	%f248, %r222;
	fma.rn.f32 	%f249, %f129, %f248, %f245;
	fma.rn.f32 	%f250, %f128, %f248, %f246;
	fma.rn.f32 	%f251, %f127, %f248, %f247;
	ld.const.u32 	%r223, [d_mask+192];
	cvt.rn.f32.s32 	%f252, %r223;
	fma.rn.f32 	%f253, %f136, %f252, %f249;
	fma.rn.f32 	%f254, %f135, %f252, %f250;
	fma.rn.f32 	%f255, %f134, %f252, %f251;
	ld.const.u32 	%r224, [d_mask+116];
	cvt.rn.f32.s32 	%f256, %r224;
	fma.rn.f32 	%f257, %f143, %f256, %f253;
	fma.rn.f32 	%f258, %f142, %f256, %f254;
	fma.rn.f32 	%f259, %f141, %f256, %f255;
	ld.const.u32 	%r225, [d_mask+136];
	cvt.rn.f32.s32 	%f260, %r225;
	fma.rn.f32 	%f261, %f150, %f260, %f257;
	fma.rn.f32 	%f262, %f149, %f260, %f258;
	fma.rn.f32 	%f263, %f148, %f260, %f259;
	ld.const.u32 	%r226, [d_mask+156];
	cvt.rn.f32.s32 	%f264, %r226;
	fma.rn.f32 	%f265, %f157, %f264, %f261;
	fma.rn.f32 	%f266, %f156, %f264, %f262;
	fma.rn.f32 	%f267, %f155, %f264, %f263;
	ld.const.u32 	%r227, [d_mask+176];
	cvt.rn.f32.s32 	%f268, %r227;
	fma.rn.f32 	%f269, %f164, %f268, %f265;
	fma.rn.f32 	%f270, %f163, %f268, %f266;
	fma.rn.f32 	%f271, %f162, %f268, %f267;
	ld.const.u32 	%r228, [d_mask+196];
	cvt.rn.f32.s32 	%f272, %r228;
	fma.rn.f32 	%f273, %f171, %f272, %f269;
	fma.rn.f32 	%f274, %f170, %f272, %f270;
	fma.rn.f32 	%f275, %f169, %f272, %f271;
	mul.f32 	%f276, %f273, %f273;
	fma.rn.f32 	%f277, %f173, %f173, %f276;
	mul.f32 	%f278, %f274, %f274;
	fma.rn.f32 	%f279, %f174, %f174, %f278;
	mul.f32 	%f280, %f275, %f275;
	fma.rn.f32 	%f281, %f175, %f175, %f280;
	sqrt.rn.f32 	%f282, %f277;
	mul.f32 	%f283, %f282, 0f3E000000;
	sqrt.rn.f32 	%f284, %f279;
	mul.f32 	%f285, %f284, 0f3E000000;
	sqrt.rn.f32 	%f286, %f281;
	mul.f32 	%f287, %f286, 0f3E000000;
	min.f32 	%f288, %f283, 0f437F0000;
	cvt.rzi.u32.f32 	%r229, %f288;
	min.f32 	%f289, %f285, 0f437F0000;
	cvt.rzi.u32.f32 	%r230, %f289;
	min.f32 	%f290, %f287, 0f437F0000;
	cvt.rzi.u32.f32 	%r231, %f290;
	mov.u32 	%r232, %ctaid.y;
	mov.u32 	%r233, %ntid.y;
	mad.lo.s32 	%r234, %r232, %r233, %r175;
	cvt.u64.u32 	%rd48, %r242;
	mul.wide.u32 	%rd49, %r240, %r234;
	mov.u32 	%r235, %ctaid.x;
	mov.u32 	%r236, %ntid.x;
	mad.lo.s32 	%r237, %r235, %r236, %r4;
	cvt.s64.s32 	%rd50, %r237;
	add.s64 	%rd51, %rd49, %rd50;
	mul.lo.s64 	%rd10, %rd51, %rd48;
	cvta.to.global.u64 	%rd52, %rd56;
	add.s64 	%rd11, %rd52, %rd10;
	st.global.u8 	[%rd11+2], %r229;
	st.global.u8 	[%rd11+1], %r230;
	st.global.u8 	[%rd11], %r231;
	setp.ne.s32 	%p38, %r242, 4;
	@%p38 bra 	$L__BB0_24;
	ld.param.u64 	%rd55, [_Z5sobelPKhPhjjj_param_0];
	cvta.to.global.u64 	%rd53, %rd55;
	add.s64 	%rd54, %rd53, %rd10;
	ld.global.nc.u8 	%rs118, [%rd54+3];
	cvt.u16.u8 	%rs119, %rs118;
	st.global.u8 	[%rd11+3], %rs119;
$L__BB0_24:
	ret;

}


// ===== COMPILED SASS (sm_100) =====

	.target	sm_100

	.elftype	@"ET_EXEC"


//--------------------- .note.nv.tkinfo           --------------------------
	.section	.note.nv.tkinfo,"",@"SHT_NOTE"
	.sectionflags	@"SHF_NOTE_NV_TKINFO"
	.tkinfo
        /*0018*/ 	.word	0x00000002
        /*0030*/ 	.string	""
        /*0030*/ 	.string	"ptxas"
        /*0030*/ 	.string	"Cuda compilation tools, release 13.0, V13.0.88"
        /*0030*/ 	.string	"Build cuda_13.0.r13.0/compiler.36424714_0"
        /*0030*/ 	.string	"-arch sm_100 -m 64 "



//--------------------- .note.nv.cuinfo           --------------------------
	.section	.note.nv.cuinfo,"",@"SHT_NOTE"
	.sectionflags	@"SHF_NOTE_NV_CUINFO"
        /*0018*/ 	.short	0x0002
        /*001a*/ 	.short	0x0064
        /*001c*/ 	.short	0x0082
	.zero		2


//--------------------- .nv.info                  --------------------------
	.section	.nv.info,"",@"SHT_CUDA_INFO"
	.align	4


	//----- nvinfo : EIATTR_REGCOUNT
	.align		4
        /*0000*/ 	.byte	0x04, 0x2f
        /*0002*/ 	.short	(.L_2 - .L_1)
	.align		4
.L_1:
        /*0004*/ 	.word	index@(_Z5sobelPKhPhjjj)
        /*0008*/ 	.word	0x00000028


	//----- nvinfo : EIATTR_FRAME_SIZE
	.align		4
.L_2:
        /*000c*/ 	.byte	0x04, 0x11
        /*000e*/ 	.short	(.L_4 - .L_3)
	.align		4
.L_3:
        /*0010*/ 	.word	index@($__internal_0_$__cuda_sm20_sqrt_rn_f32_slowpath)
        /*0014*/ 	.word	0x00000000


	//----- nvinfo : EIATTR_FRAME_SIZE
	.align		4
.L_4:
        /*0018*/ 	.byte	0x04, 0x11
        /*001a*/ 	.short	(.L_6 - .L_5)
	.align		4
.L_5:
        /*001c*/ 	.word	index@(_Z5sobelPKhPhjjj)
        /*0020*/ 	.word	0x00000000


	//----- nvinfo : EIATTR_MIN_STACK_SIZE
	.align		4
.L_6:
        /*0024*/ 	.byte	0x04, 0x12
        /*0026*/ 	.short	(.L_8 - .L_7)
	.align		4
.L_7:
        /*0028*/ 	.word	index@(_Z5sobelPKhPhjjj)
        /*002c*/ 	.word	0x00000000
.L_8:


//--------------------- .nv.compat                --------------------------
	.section	.nv.compat,"",@"SHT_CUDA_COMPAT_INFO"
	.align	4
        /*0000*/ 	.byte	0x02, 0x09, 0x00, 0x00, 0x02, 0x02, 0x01, 0x00, 0x02, 0x05, 0x05, 0x00, 0x03, 0x07, 0x01, 0x01
        /*0010*/ 	.byte	0x02, 0x03, 0x00, 0x00, 0x02, 0x06, 0x01, 0x00, 0x04, 0x0b, 0x08, 0x00, 0x01, 0x00, 0x00, 0x00
        /*0020*/ 	.byte	0x00, 0x00, 0x00, 0x00


//--------------------- .nv.info._Z5sobelPKhPhjjj --------------------------
	.section	.nv.info._Z5sobelPKhPhjjj,"",@"SHT_CUDA_INFO"
	.sectionflags	@""
	.align	4


	//----- nvinfo : EIATTR_CUDA_API_VERSION
	.align		4
        /*0000*/ 	.byte	0x04, 0x37
        /*0002*/ 	.short	(.L_10 - .L_9)
.L_9:
        /*0004*/ 	.word	0x00000082


	//----- nvinfo : EIATTR_KPARAM_INFO
	.align		4
.L_10:
        /*0008*/ 	.byte	0x04, 0x17
        /*000a*/ 	.short	(.L_12 - .L_11)
.L_11:
        /*000c*/ 	.word	0x00000000
        /*0010*/ 	.short	0x0004
        /*0012*/ 	.short	0x0018
        /*0014*/ 	.byte	0x00, 0xf0, 0x11, 0x00


	//----- nvinfo : EIATTR_KPARAM_INFO
	.align		4
.L_12:
        /*0018*/ 	.byte	0x04, 0x17
        /*001a*/ 	.short	(.L_14 - .L_13)
.L_13:
        /*001c*/ 	.word	0x00000000
        /*0020*/ 	.short	0x0003
        /*0022*/ 	.short	0x0014
        /*0024*/ 	.byte	0x00, 0xf0, 0x11, 0x00


	//----- nvinfo : EIATTR_KPARAM_INFO
	.align		4
.L_14:
        /*0028*/ 	.byte	0x04, 0x17
        /*002a*/ 	.short	(.L_16 - .L_15)
.L_15:
        /*002c*/ 	.word	0x00000000
        /*0030*/ 	.short	0x0002
        /*0032*/ 	.short	0x0010
        /*0034*/ 	.byte	0x00, 0xf0, 0x11, 0x00


	//----- nvinfo : EIATTR_KPARAM_INFO
	.align		4
.L_16:
        /*0038*/ 	.byte	0x04, 0x17
        /*003a*/ 	.short	(.L_18 - .L_17)
.L_17:
        /*003c*/ 	.word	0x00000000
        /*0040*/ 	.short	0x0001
        /*0042*/ 	.short	0x0008
        /*0044*/ 	.byte	0x00, 0xf5, 0x21, 0x00


	//----- nvinfo : EIATTR_KPARAM_INFO
	.align		4
.L_18:
        /*0048*/ 	.byte	0x04, 0x17
        /*004a*/ 	.short	(.L_20 - .L_19)
.L_19:
        /*004c*/ 	.word	0x00000000
        /*0050*/ 	.short	0x0000
        /*0052*/ 	.short	0x0000
        /*0054*/ 	.byte	0x00, 0xf5, 0x21, 0x00


	//----- nvinfo : EIATTR_SPARSE_MMA_MASK
	.align		4
.L_20:
        /*0058*/ 	.byte	0x03, 0x50
        /*005a*/ 	.short	0x0000


	//----- nvinfo : EIATTR_MAXREG_COUNT
	.align		4
        /*005c*/ 	.byte	0x03, 0x1b
        /*005e*/ 	.short	0x00ff


	//----- nvinfo : EIATTR_NUM_BARRIERS
	.align		4
        /*0060*/ 	.byte	0x02, 0x4c
        /*0062*/ 	.byte	0x01
	.zero		1


	//----- nvinfo : EIATTR_MERCURY_ISA_VERSION
	.align		4
        /*0064*/ 	.byte	0x03, 0x5f
        /*0066*/ 	.short	0x0101


	//----- nvinfo : EIATTR_VRC_CTA_INIT_COUNT
	.align		4
        /*0068*/ 	.byte	0x02, 0x4a
	.zero		1
	.zero		1


	//----- nvinfo : EIATTR_EXIT_INSTR_OFFSETS
	.align		4
        /*006c*/ 	.byte	0x04, 0x1c
        /*006e*/ 	.short	(.L_22 - .L_21)


	//   ....[0]....
.L_21:
        /*0070*/ 	.word	0x00001850


	//   ....[1]....
        /*0074*/ 	.word	0x000034e0


	//   ....[2]....
        /*0078*/ 	.word	0x00003540


	//----- nvinfo : EIATTR_CRS_STACK_SIZE
	.align		4
.L_22:
        /*007c*/ 	.byte	0x04, 0x1e
        /*007e*/ 	.short	(.L_24 - .L_23)
.L_23:
        /*0080*/ 	.word	0x00000000


	//----- nvinfo : EIATTR_CBANK_PARAM_SIZE
	.align		4
.L_24:
        /*0084*/ 	.byte	0x03, 0x19
        /*0086*/ 	.short	0x001c


	//----- nvinfo : EIATTR_PARAM_CBANK
	.align		4
        /*0088*/ 	.byte	0x04, 0x0a
        /*008a*/ 	.short	(.L_26 - .L_25)
	.align		4
.L_25:
        /*008c*/ 	.word	index@(.nv.constant0._Z5sobelPKhPhjjj)
        /*0090*/ 	.short	0x0380
        /*0092*/ 	.short	0x001c


	//----- nvinfo : EIATTR_SW_WAR
	.align		4
.L_26:
        /*0094*/ 	.byte	0x04, 0x36
        /*0096*/ 	.short	(.L_28 - .L_27)
.L_27:
        /*0098*/ 	.word	0x00000008
.L_28:


//--------------------- .nv.callgraph             --------------------------
	.section	.nv.callgraph,"",@"SHT_CUDA_CALLGRAPH"
	.align	4
	.sectionentsize	8
	.align		4
        /*0000*/ 	.word	0x00000000
	.align		4
        /*0004*/ 	.word	0xffffffff
	.align		4
        /*0008*/ 	.word	0x00000000
	.align		4
        /*000c*/ 	.word	0xfffffffe
	.align		4
        /*0010*/ 	.word	0x00000000
	.align		4
        /*0014*/ 	.word	0xfffffffd
	.align		4
        /*0018*/ 	.word	0x00000000
	.align		4
        /*001c*/ 	.word	0xfffffffc


//--------------------- .nv.constant3             --------------------------
	.section	.nv.constant3,"a",@progbits
	.align	4
.nv.constant3:
	.type		d_mask,@object
	.size		d_mask,(.L_0 - d_mask)
d_mask:
	.zero		200
.L_0:


//--------------------- .text._Z5sobelPKhPhjjj    --------------------------
	.section	.text._Z5sobelPKhPhjjj,"ax",@progbits
	.align	128
        .global         _Z5sobelPKhPhjjj
        .type           _Z5sobelPKhPhjjj,@function
        .size           _Z5sobelPKhPhjjj,(.L_x_26 - _Z5sobelPKhPhjjj)
        .other          _Z5sobelPKhPhjjj,@"STO_CUDA_ENTRY STV_DEFAULT"
_Z5sobelPKhPhjjj:
.text._Z5sobelPKhPhjjj:
[----:B------:R-:W-:Y:S01]  /*0000*/  LDC R1, c[0x0][0x37c] ;  /* 0x0000df00ff017b82 */ /* 0x000fe20000000800 */
[----:B------:R-:W0:Y:S07]  /*0010*/  S2R R9, SR_TID.Y ;  /* 0x0000000000097919 */ /* 0x000e2e0000002200 */
[----:B------:R-:W1:Y:S01]  /*0020*/  S2UR UR8, SR_CTAID.X ;  /* 0x00000000000879c3 */ /* 0x000e620000002500 */
[----:B------:R-:W2:Y:S01]  /*0030*/  LDCU.64 UR4, c[0x0][0x358] ;  /* 0x00006b00ff0477ac */ /* 0x000ea20008000a00 */
[----:B------:R-:W-:Y:S01]  /*0040*/  BSSY.RECONVERGENT B0, `(.L_x_0) ;  /* 0x000017c000007945 */ /* 0x000fe20003800200 */
[----:B------:R-:W3:Y:S01]  /*0050*/  S2R R0, SR_TID.X ;  /* 0x0000000000007919 */ /* 0x000ee20000002100 */
[----:B------:R-:W4:Y:S04]  /*0060*/  S2R R7, SR_CTAID.Y ;  /* 0x0000000000077919 */ /* 0x000f280000002600 */
[----:B------:R-:W1:Y:S08]  /*0070*/  LDC R3, c[0x0][0x360] ;  /* 0x0000d800ff037b82 */ /* 0x000e700000000800 */
[----:B------:R-:W4:Y:S01]  /*0080*/  LDC R2, c[0x0][0x364] ;  /* 0x0000d900ff027b82 */ /* 0x000f220000000800 */
[----:B0-----:R-:W-:Y:S01]  /*0090*/  ISETP.GT.U32.AND P0, PT, R9, 0x23, PT ;  /* 0x000000230900780c */ /* 0x001fe20003f04070 */
[----:B-1----:R-:W-:-:S04]  /*00a0*/  IMAD R5, R3, UR8, RZ ;  /* 0x0000000803057c24 */ /* 0x002fc8000f8e02ff */
[----:B---3--:R-:W-:Y:S02]  /*00b0*/  IMAD.IADD R4, R5, 0x1, R0 ;  /* 0x0000000105047824 */ /* 0x008fe400078e0200 */
[----:B----4-:R-:W-:-:S06]  /*00c0*/  IMAD R6, R7, R2, R9 ;  /* 0x0000000207067224 */ /* 0x010fcc00078e0209 */
[----:B--2---:R-:W-:Y:S05]  /*00d0*/  @P0 BRA `(.L_x_1) ;  /* 0x0000001400c80947 */ /* 0x004fea0003800000 */
[----:B------:R-:W0:Y:S01]  /*00e0*/  LDCU UR6, c[0x0][0x398] ;  /* 0x00007300ff0677ac */ /* 0x000e220008000800 */
[----:B------:R-:W1:Y:S01]  /*00f0*/  LDC.64 R14, c[0x0][0x390] ;  /* 0x0000e400ff0e7b82 */ /* 0x000e620000000a00 */
[----:B------:R-:W-:Y:S01]  /*0100*/  IMAD R7, R7, R2, -0x2 ;  /* 0xfffffffe07077424 */ /* 0x000fe200078e0202 */
[----:B0-----:R-:W-:Y:S01]  /*0110*/  UISETP.NE.AND UP0, UPT, UR6, 0x4, UPT ;  /* 0x000000040600788c */ /* 0x001fe2000bf05270 */
[----:B-1----:R-:W-:Y:S01]  /*0120*/  VIADD R8, R14, 0xffffffff ;  /* 0xffffffff0e087836 */ /* 0x002fe20000000000 */
[----:B------:R-:W-:-:S07]  /*0130*/  IADD3 R10, PT, PT, R15, -0x1, RZ ;  /* 0xffffffff0f0a7810 */ /* 0x000fce0007ffe0ff */
[----:B------:R-:W-:Y:S05]  /*0140*/  BRA.U UP0, `(.L_x_2) ;  /* 0x0000000900cc7547 */ /* 0x000fea000b800000 */
[----:B------:R-:W0:Y:S01]  /*0150*/  I2F.U32.RP R14, R3 ;  /* 0x00000003000e7306 */ /* 0x000e220000209000 */
[C---:B------:R-:W-:Y:S01]  /*0160*/  IADD3 R12, PT, PT, R3.reuse, R0, RZ ;  /* 0x00000000030c7210 */ /* 0x040fe20007ffe0ff */
[----:B------:R-:W-:Y:S01]  /*0170*/  UIADD3 UR6, UPT, UPT, UR8, 0x2, URZ ;  /* 0x0000000208067890 */ /* 0x000fe2000fffe0ff */
[C---:B------:R-:W-:Y:S01]  /*0180*/  ISETP.NE.U32.AND P2, PT, R3.reuse, RZ, PT ;  /* 0x000000ff0300720c */ /* 0x040fe20003f45070 */
[----:B------:R-:W-:Y:S01]  /*0190*/  UIADD3 UR7, UPT, UPT, UR8, 0x3, URZ ;  /* 0x0000000308077890 */ /* 0x000fe2000fffe0ff */
[C---:B------:R-:W-:Y:S02]  /*01a0*/  ISETP.GE.U32.AND P0, PT, R12.reuse, 0x24, PT ;  /* 0x000000240c00780c */ /* 0x040fe40003f06070 */
[----:B------:R-:W-:Y:S02]  /*01b0*/  VIMNMX.U32 R11, PT, PT, R12, 0x24, !PT ;  /* 0x000000240c0b7848 */ /* 0x000fe40007fe0000 */
[----:B------:R-:W-:Y:S01]  /*01c0*/  SEL R13, RZ, 0x1, P0 ;  /* 0x00000001ff0d7807 */ /* 0x000fe20000000000 */
[----:B------:R-:W-:Y:S01]  /*01d0*/  IMAD R22, R3, UR7, RZ ;  /* 0x0000000703167c24 */ /* 0x000fe2000f8e02ff */
[----:B0-----:R-:W0:Y:S02]  /*01e0*/  MUFU.RCP R14, R14 ;  /* 0x0000000e000e7308 */ /* 0x001e240000001000 */
[----:B0-----:R-:W-:Y:S01]  /*01f0*/  VIADD R16, R14, 0xffffffe ;  /* 0x0ffffffe0e107836 */ /* 0x001fe20000000000 */
[----:B------:R-:W-:-:S05]  /*0200*/  IADD3 R14, PT, PT, R11, -R12, -R13 ;  /* 0x8000000c0b0e7210 */ /* 0x000fca0007ffe80d */
[----:B------:R0:W1:Y:S02]  /*0210*/  F2I.FTZ.U32.TRUNC.NTZ R17, R16 ;  /* 0x0000001000117305 */ /* 0x000064000021f000 */
[----:B0-----:R-:W-:Y:S02]  /*0220*/  IMAD.MOV.U32 R16, RZ, RZ, RZ ;  /* 0x000000ffff107224 */ /* 0x001fe400078e00ff */
[----:B-1----:R-:W-:-:S04]  /*0230*/  IMAD.MOV R18, RZ, RZ, -R17 ;  /* 0x000000ffff127224 */ /* 0x002fc800078e0a11 */
[----:B------:R-:W-:-:S04]  /*0240*/  IMAD R19, R18, R3, RZ ;  /* 0x0000000312137224 */ /* 0x000fc800078e02ff */
[----:B------:R-:W-:-:S06]  /*0250*/  IMAD.HI.U32 R17, R17, R19, R16 ;  /* 0x0000001311117227 */ /* 0x000fcc00078e0010 */
[----:B------:R-:W-:Y:S01]  /*0260*/  IMAD.HI.U32 R16, R17, R14, RZ ;  /* 0x0000000e11107227 */ /* 0x000fe200078e00ff */
[----:B------:R-:W-:-:S03]  /*0270*/  IADD3 R17, PT, PT, R4, -0x2, RZ ;  /* 0xfffffffe04117810 */ /* 0x000fc60007ffe0ff */
[----:B------:R-:W-:Y:S01]  /*0280*/  IMAD.MOV R11, RZ, RZ, -R16 ;  /* 0x000000ffff0b7224 */ /* 0x000fe200078e0a10 */
[----:B------:R-:W-:Y:S02]  /*0290*/  IADD3 R18, PT, PT, R17, R3, RZ ;  /* 0x0000000311127210 */ /* 0x000fe40007ffe0ff */
[C---:B------:R-:W-:Y:S01]  /*02a0*/  VIMNMX R23, PT, PT, R10.reuse, R17, PT ;  /* 0x000000110a177248 */ /* 0x040fe20003fe0100 */
[----:B------:R-:W-:Y:S01]  /*02b0*/  IMAD R14, R3, R11, R14 ;  /* 0x0000000b030e7224 */ /* 0x000fe200078e020e */
[----:B------:R-:W-:Y:S01]  /*02c0*/  VIMNMX R25, PT, PT, R10, R18, PT ;  /* 0x000000120a197248 */ /* 0x000fe20003fe0100 */
[----:B------:R-:W-:-:S03]  /*02d0*/  IMAD.IADD R19, R18, 0x1, R3 ;  /* 0x0000000112137824 */ /* 0x000fc600078e0203 */
[----:B------:R-:W-:Y:S02]  /*02e0*/  ISETP.GE.U32.AND P0, PT, R14, R3, PT ;  /* 0x000000030e00720c */ /* 0x000fe40003f06070 */
[----:B------:R-:W-:-:S11]  /*02f0*/  VIMNMX R27, PT, PT, R10, R19, PT ;  /* 0x000000130a1b7248 */ /* 0x000fd60003fe0100 */
[-C--:B------:R-:W-:Y:S01]  /*0300*/  @P0 IADD3 R14, PT, PT, R14, -R3.reuse, RZ ;  /* 0x800000030e0e0210 */ /* 0x080fe20007ffe0ff */
[----:B------:R-:W-:Y:S01]  /*0310*/  @P0 VIADD R16, R16, 0x1 ;  /* 0x0000000110100836 */ /* 0x000fe20000000000 */
[----:B------:R-:W-:Y:S01]  /*0320*/  ISETP.GE.AND P0, PT, R17, RZ, PT ;  /* 0x000000ff1100720c */ /* 0x000fe20003f06270 */
[----:B------:R-:W-:Y:S01]  /*0330*/  IMAD R17, R3, UR6, RZ ;  /* 0x0000000603117c24 */ /* 0x000fe2000f8e02ff */
[----:B------:R-:W-:Y:S02]  /*0340*/  ISETP.GE.U32.AND P1, PT, R14, R3, PT ;  /* 0x000000030e00720c */ /* 0x000fe40003f26070 */
[----:B------:R-:W-:Y:S02]  /*0350*/  SHF.R.U32.HI R14, RZ, 0x1e, R15 ;  /* 0x0000001eff0e7819 */ /* 0x000fe4000001160f */
[----:B------:R-:W-:-:S09]  /*0360*/  SEL R23, R23, RZ, P0 ;  /* 0x000000ff17177207 */ /* 0x000fd20000000000 */
[----:B------:R-:W-:Y:S01]  /*0370*/  @P1 VIADD R16, R16, 0x1 ;  /* 0x0000000110101836 */ /* 0x000fe20000000000 */
[-C--:B------:R-:W-:Y:S02]  /*0380*/  @!P2 LOP3.LUT R16, RZ, R3.reuse, RZ, 0x33, !PT ;  /* 0x00000003ff10a212 */ /* 0x080fe400078e33ff */
[----:B------:R-:W-:Y:S02]  /*0390*/  ISETP.GE.AND P1, PT, R18, RZ, PT ;  /* 0x000000ff1200720c */ /* 0x000fe40003f26270 */
[----:B------:R-:W-:Y:S01]  /*03a0*/  ISETP.GE.AND P2, PT, R19, RZ, PT ;  /* 0x000000ff1300720c */ /* 0x000fe20003f46270 */
[----:B------:R-:W-:Y:S01]  /*03b0*/  IMAD.IADD R11, R13, 0x1, R16 ;  /* 0x000000010d0b7824 */ /* 0x000fe200078e0210 */
[----:B------:R-:W-:Y:S01]  /*03c0*/  SEL R25, R25, RZ, P1 ;  /* 0x000000ff19197207 */ /* 0x000fe20000800000 */
[--C-:B------:R-:W-:Y:S01]  /*03d0*/  IMAD.IADD R16, R12, 0x1, R3.reuse ;  /* 0x000000010c107824 */ /* 0x100fe200078e0203 */
[----:B------:R-:W-:Y:S01]  /*03e0*/  SEL R27, R27, RZ, P2 ;  /* 0x000000ff1b1b7207 */ /* 0x000fe20001000000 */
[----:B------:R-:W-:Y:S01]  /*03f0*/  IMAD.SHL.U32 R13, R15, 0x4, RZ ;  /* 0x000000040f0d7824 */ /* 0x000fe200078e00ff */
[----:B------:R-:W-:Y:S01]  /*0400*/  LOP3.LUT R26, R11, 0x3, RZ, 0xc0, !PT ;  /* 0x000000030b1a7812 */ /* 0x000fe200078ec0ff */
[----:B------:R-:W-:Y:S01]  /*0410*/  IMAD R15, R3, UR8, R3 ;  /* 0x00000008030f7c24 */ /* 0x000fe2000f8e0203 */
[----:B------:R-:W-:-:S07]  /*0420*/  IADD3 R24, PT, PT, R16, R3, RZ ;  /* 0x0000000310187210 */ /* 0x000fce0007ffe0ff */
.L_x_8:
[----:B------:R-:W-:Y:S01]  /*0430*/  ISETP.GE.U32.AND P0, PT, R0, 0x24, PT ;  /* 0x000000240000780c */ /* 0x000fe20003f06070 */
[----:B------:R-:W-:-:S12]  /*0440*/  BSSY.RECONVERGENT B1, `(.L_x_3) ;  /* 0x000007f000017945 */ /* 0x000fd80003800200 */
[----:B0123--:R-:W-:Y:S05]  /*0450*/  @P0 BRA `(.L_x_4) ;  /* 0x0000000400f40947 */ /* 0x00ffea0003800000 */
[----:B------:R-:W-:Y:S01]  /*0460*/  IMAD.IADD R19, R7, 0x1, R9 ;  /* 0x0000000107137824 */ /* 0x000fe200078e0209 */
[----:B------:R-:W0:Y:S01]  /*0470*/  LDCU.64 UR6, c[0x0][0x380] ;  /* 0x00007000ff0677ac */ /* 0x000e220008000a00 */
[----:B------:R-:W-:Y:S01]  /*0480*/  BSSY.RECONVERGENT B2, `(.L_x_5) ;  /* 0x0000032000027945 */ /* 0x000fe20003800200 */
[----:B------:R-:W-:Y:S02]  /*0490*/  MOV R36, R0 ;  /* 0x0000000000247202 */ /* 0x000fe40000000f00 */
[----:B------:R-:W-:Y:S02]  /*04a0*/  ISETP.GE.AND P0, PT, R19, RZ, PT ;  /* 0x000000ff1300720c */ /* 0x000fe40003f06270 */
[----:B------:R-:W-:-:S04]  /*04b0*/  VIMNMX R19, PT, PT, R8, R19, PT ;  /* 0x0000001308137248 */ /* 0x000fc80003fe0100 */
[----:B------:R-:W-:Y:S02]  /*04c0*/  SEL R19, R19, RZ, P0 ;  /* 0x000000ff13137207 */ /* 0x000fe40000000000 */
[----:B------:R-:W-:Y:S02]  /*04d0*/  ISETP.NE.AND P0, PT, R26, 0x3, PT ;  /* 0x000000031a00780c */ /* 0x000fe40003f05270 */
[----:B------:R-:W-:Y:S01]  /*04e0*/  SHF.R.S32.HI R20, RZ, 0x1f, R19 ;  /* 0x0000001fff147819 */ /* 0x000fe20000011413 */
[----:B------:R-:W-:Y:S02]  /*04f0*/  IMAD R21, R14, R19, RZ ;  /* 0x000000130e157224 */ /* 0x000fe400078e02ff */
[----:B0-----:R-:W-:-:S04]  /*0500*/  IMAD.WIDE.U32 R18, R19, R13, UR6 ;  /* 0x0000000613127e25 */ /* 0x001fc8000f8e000d */
[----:B------:R-:W-:-:S04]  /*0510*/  IMAD R21, R13, R20, R21 ;  /* 0x000000140d157224 */ /* 0x000fc800078e0215 */
[----:B------:R-:W-:Y:S01]  /*0520*/  IMAD.IADD R19, R19, 0x1, R21 ;  /* 0x0000000113137824 */ /* 0x000fe200078e0215 */
[----:B------:R-:W-:Y:S06]  /*0530*/  @!P0 BRA `(.L_x_6) ;  /* 0x0000000000988947 */ /* 0x000fec0003800000 */
[----:B------:R-:W-:-:S06]  /*0540*/  IMAD.WIDE R20, R23, 0x4, R18 ;  /* 0x0000000417147825 */ /* 0x000fcc00078e0212 */
[----:B------:R-:W2:Y:S01]  /*0550*/  LDG.E.CONSTANT R20, desc[UR4][R20.64] ;  /* 0x0000000414147981 */ /* 0x000ea2000c1e9900 */
[----:B------:R-:W-:Y:S01]  /*0560*/  MOV R28, 0x400 ;  /* 0x00000400001c7802 */ /* 0x000fe20000000f00 */
[----:B------:R-:W-:Y:S01]  /*0570*/  IMAD.MOV.U32 R36, RZ, RZ, R12 ;  /* 0x000000ffff247224 */ /* 0x000fe200078e000c */
[----:B------:R-:W-:Y:S01]  /*0580*/  ISETP.NE.AND P0, PT, R26, RZ, PT ;  /* 0x000000ff1a00720c */ /* 0x000fe20003f05270 */
[----:B------:R-:W0:Y:S02]  /*0590*/  S2R R29, SR_CgaCtaId ;  /* 0x00000000001d7919 */ /* 0x000e240000008800 */
[----:B0-----:R-:W-:Y:S01]  /*05a0*/  LEA R29, R29, R28, 0x18 ;  /* 0x0000001c1d1d7211 */ /* 0x001fe200078ec0ff */
[----:B------:R-:W-:-:S04]  /*05b0*/  IMAD R28, R9, 0x24, R0 ;  /* 0x00000024091c7824 */ /* 0x000fc800078e0200 */
[----:B------:R-:W-:Y:S01]  /*05c0*/  IMAD R31, R28, 0x3, R29 ;  /* 0x000000031c1f7824 */ /* 0x000fe200078e021d */
[C---:B--2---:R-:W-:Y:S02]  /*05d0*/  PRMT R28, R20.reuse, 0x7770, RZ ;  /* 0x00007770141c7816 */ /* 0x044fe400000000ff */
[C---:B------:R-:W-:Y:S02]  /*05e0*/  PRMT R29, R20.reuse, 0x7771, RZ ;  /* 0x00007771141d7816 */ /* 0x040fe400000000ff */
[----:B------:R-:W-:Y:S01]  /*05f0*/  PRMT R30, R20, 0x7772, RZ ;  /* 0x00007772141e7816 */ /* 0x000fe200000000ff */
[----:B------:R0:W-:Y:S04]  /*0600*/  STS.U8 [R31], R28 ;  /* 0x0000001c1f007388 */ /* 0x0001e80000000000 */
[----:B------:R0:W-:Y:S04]  /*0610*/  STS.U8 [R31+0x1], R29 ;  /* 0x0000011d1f007388 */ /* 0x0001e80000000000 */
[----:B------:R0:W-:Y:S01]  /*0620*/  STS.U8 [R31+0x2], R30 ;  /* 0x0000021e1f007388 */ /* 0x0001e20000000000 */
[----:B------:R-:W-:Y:S05]  /*0630*/  @!P0 BRA `(.L_x_6) ;  /* 0x0000000000588947 */ /* 0x000fea0003800000 */
[----:B------:R-:W-:-:S06]  /*0640*/  IMAD.WIDE R20, R25, 0x4, R18 ;  /* 0x0000000419147825 */ /* 0x000fcc00078e0212 */
[----:B------:R-:W2:Y:S01]  /*0650*/  LDG.E.CONSTANT R20, desc[UR4][R20.64] ;  /* 0x0000000414147981 */ /* 0x000ea2000c1e9900 */
[----:B0-----:R-:W-:Y:S01]  /*0660*/  IMAD R31, R3, 0x3, R31 ;  /* 0x00000003031f7824 */ /* 0x001fe200078e021f */
[----:B------:R-:W-:Y:S01]  /*0670*/  ISETP.NE.AND P0, PT, R26, 0x1, PT ;  /* 0x000000011a00780c */ /* 0x000fe20003f05270 */
[----:B------:R-:W-:Y:S01]  /*0680*/  IMAD.MOV.U32 R36, RZ, RZ, R16 ;  /* 0x000000ffff247224 */ /* 0x000fe200078e0010 */
        /* <DEDUP_REMOVED lines=9> */
[----:B-1----:R-:W-:Y:S01]  /*0720*/  IMAD R31, R3, 0x3, R31 ;  /* 0x00000003031f7824 */ /* 0x002fe200078e021f */
[----:B------:R-:W-:Y:S02]  /*0730*/  MOV R36, R24 ;  /* 0x0000001800247202 */ /* 0x000fe40000000f00 */
[C---:B--2---:R-:W-:Y:S02]  /*0740*/  PRMT R28, R20.reuse, 0x7770, RZ ;  /* 0x00007770141c7816 */ /* 0x044fe400000000ff */
[C---:B------:R-:W-:Y:S02]  /*0750*/  PRMT R29, R20.reuse, 0x7771, RZ ;  /* 0x00007771141d7816 */ /* 0x040fe400000000ff */
[----:B------:R-:W-:Y:S01]  /*0760*/  PRMT R30, R20, 0x7772, RZ ;  /* 0x00007772141e7816 */ /* 0x000fe200000000ff */
[----:B------:R2:W-:Y:S04]  /*0770*/  STS.U8 [R31], R28 ;  /* 0x0000001c1f007388 */ /* 0x0005e80000000000 */
[----:B------:R2:W-:Y:S04]  /*0780*/  STS.U8 [R31+0x1], R29 ;  /* 0x0000011d1f007388 */ /* 0x0005e80000000000 */
[----:B------:R2:W-:Y:S02]  /*0790*/  STS.U8 [R31+0x2], R30 ;  /* 0x0000021e1f007388 */ /* 0x0005e40000000000 */
.L_x_6:
[----:B------:R-:W-:Y:S05]  /*07a0*/  BSYNC.RECONVERGENT B2 ;  /* 0x0000000000027941 */ /* 0x000fea0003800200 */
.L_x_5:
[----:B------:R-:W-:-:S13]  /*07b0*/  ISETP.GE.U32.AND P0, PT, R11, 0x3, PT ;  /* 0x000000030b00780c */ /* 0x000fda0003f06070 */
[----:B------:R-:W-:Y:S05]  /*07c0*/  @!P0 BRA `(.L_x_4) ;  /* 0x0000000400188947 */ /* 0x000fea0003800000 */
[----:B------:R-:W3:Y:S01]  /*07d0*/  S2R R21, SR_CgaCtaId ;  /* 0x0000000000157919 */ /* 0x000ee20000008800 */
[----:B------:R-:W-:Y:S01]  /*07e0*/  MOV R20, 0x400 ;  /* 0x0000040000147802 */ /* 0x000fe20000000f00 */
[--C-:B------:R-:W-:Y:S01]  /*07f0*/  IMAD R32, R9, 0x24, R36.reuse ;  /* 0x0000002409207824 */ /* 0x100fe200078e0224 */
[----:B012---:R-:W-:Y:S01]  /*0800*/  IADD3 R30, PT, PT, R17, R36, RZ ;  /* 0x00000024111e7210 */ /* 0x007fe20007ffe0ff */
[----:B------:R-:W-:Y:S02]  /*0810*/  VIADD R29, R36, 0xfffffffe ;  /* 0xfffffffe241d7836 */ /* 0x000fe40000000000 */
[--C-:B------:R-:W-:Y:S02]  /*0820*/  IMAD.IADD R28, R15, 0x1, R36.reuse ;  /* 0x000000010f1c7824 */ /* 0x100fe400078e0224 */
[--C-:B------:R-:W-:Y:S02]  /*0830*/  IMAD.IADD R34, R22, 0x1, R36.reuse ;  /* 0x0000000116227824 */ /* 0x100fe400078e0224 */
[----:B------:R-:W-:Y:S01]  /*0840*/  IMAD.IADD R36, R5, 0x1, R36 ;  /* 0x0000000105247824 */ /* 0x000fe200078e0224 */
[----:B---3--:R-:W-:-:S05]  /*0850*/  LEA R21, R21, R20, 0x18 ;  /* 0x0000001415157211 */ /* 0x008fca00078ec0ff */
[----:B------:R-:W-:-:S07]  /*0860*/  IMAD R32, R32, 0x3, R21 ;  /* 0x0000000320207824 */ /* 0x000fce00078e0215 */
.L_x_7:
[----:B---3--:R-:W-:Y:S01]  /*0870*/  IADD3 R21, PT, PT, R36, -0x2, RZ ;  /* 0xfffffffe24157810 */ /* 0x008fe20007ffe0ff */
[----:B------:R-:W-:-:S03]  /*0880*/  VIADD R33, R28, 0xfffffffe ;  /* 0xfffffffe1c217836 */ /* 0x000fc60000000000 */
[----:B------:R-:W-:Y:S02]  /*0890*/  ISETP.GE.AND P0, PT, R21, RZ, PT ;  /* 0x000000ff1500720c */ /* 0x000fe40003f06270 */
[----:B------:R-:W-:-:S04]  /*08a0*/  VIMNMX R21, PT, PT, R10, R21, PT ;  /* 0x000000150a157248 */ /* 0x000fc80003fe0100 */
[----:B------:R-:W-:Y:S02]  /*08b0*/  SEL R21, R21, RZ, P0 ;  /* 0x000000ff15157207 */ /* 0x000fe40000000000 */
[----:B------:R-:W-:Y:S02]  /*08c0*/  ISETP.GE.AND P0, PT, R33, RZ, PT ;  /* 0x000000ff2100720c */ /* 0x000fe40003f06270 */
[----:B------:R-:W-:Y:S01]  /*08d0*/  VIMNMX R33, PT, PT, R10, R33, PT ;  /* 0x000000210a217248 */ /* 0x000fe20003fe0100 */
[----:B------:R-:W-:-:S03]  /*08e0*/  IMAD.WIDE R20, R21, 0x4, R18 ;  /* 0x0000000415147825 */ /* 0x000fc600078e0212 */
[----:B------:R-:W-:Y:S02]  /*08f0*/  SEL R33, R33, RZ, P0 ;  /* 0x000000ff21217207 */ /* 0x000fe40000000000 */
[----:B------:R0:W2:Y:S03]  /*0900*/  LDG.E.CONSTANT R31, desc[UR4][R20.64] ;  /* 0x00000004141f7981 */ /* 0x0000a6000c1e9900 */
[----:B0-----:R-:W-:-:S05]  /*0910*/  IMAD.WIDE R20, R33, 0x4, R18 ;  /* 0x0000000421147825 */ /* 0x001fca00078e0212 */
[----:B------:R0:W3:Y:S02]  /*0920*/  LDG.E.CONSTANT R33, desc[UR4][R20.64] ;  /* 0x0000000414217981 */ /* 0x0000e4000c1e9900 */
[----:B0-----:R-:W-:-:S05]  /*0930*/  VIADD R20, R30, 0xfffffffe ;  /* 0xfffffffe1e147836 */ /* 0x001fca0000000000 */
[----:B------:R-:W-:Y:S02]  /*0940*/  ISETP.GE.AND P0, PT, R20, RZ, PT ;  /* 0x000000ff1400720c */ /* 0x000fe40003f06270 */
[----:B------:R-:W-:Y:S02]  /*0950*/  VIMNMX R20, PT, PT, R10, R20, PT ;  /* 0x000000140a147248 */ /* 0x000fe40003fe0100 */
[C---:B--2---:R-:W-:Y:S02]  /*0960*/  PRMT R35, R31.reuse, 0x7770, RZ ;  /* 0x000077701f237816 */ /* 0x044fe400000000ff */
[C---:B------:R-:W-:Y:S02]  /*0970*/  PRMT R37, R31.reuse, 0x7771, RZ ;  /* 0x000077711f257816 */ /* 0x040fe400000000ff */
[----:B------:R-:W-:Y:S01]  /*0980*/  PRMT R21, R31, 0x7772, RZ ;  /* 0x000077721f157816 */ /* 0x000fe200000000ff */
[----:B------:R3:W-:Y:S01]  /*0990*/  STS.U8 [R32], R35 ;  /* 0x0000002320007388 */ /* 0x0007e20000000000 */
[----:B------:R-:W-:-:S03]  /*09a0*/  IMAD R31, R3, 0x3, R32 ;  /* 0x00000003031f7824 */ /* 0x000fc600078e0220 */
[----:B------:R0:W-:Y:S01]  /*09b0*/  STS.U8 [R32+0x1], R37 ;  /* 0x0000012520007388 */ /* 0x0001e20000000000 */
[----:B---3--:R-:W-:-:S03]  /*09c0*/  PRMT R35, R33, 0x7770, RZ ;  /* 0x0000777021237816 */ /* 0x008fc600000000ff */
[----:B------:R-:W-:Y:S01]  /*09d0*/  STS.U8 [R32+0x2], R21 ;  /* 0x0000021520007388 */ /* 0x000fe20000000000 */
[----:B0-----:R-:W-:-:S03]  /*09e0*/  PRMT R37, R33, 0x7772, RZ ;  /* 0x0000777221257816 */ /* 0x001fc600000000ff */
[----:B------:R0:W-:Y:S02]  /*09f0*/  STS.U8 [R31], R35 ;  /* 0x000000231f007388 */ /* 0x0001e40000000000 */
[----:B0-----:R-:W-:Y:S02]  /*0a00*/  PRMT R35, R33, 0x7771, RZ ;  /* 0x0000777121237816 */ /* 0x001fe400000000ff */
[----:B------:R-:W-:-:S05]  /*0a10*/  SEL R33, R20, RZ, P0 ;  /* 0x000000ff14217207 */ /* 0x000fca0000000000 */
[----:B------:R-:W-:-:S06]  /*0a20*/  IMAD.WIDE R20, R33, 0x4, R18 ;  /* 0x0000000421147825 */ /* 0x000fcc00078e0212 */
[----:B------:R0:W2:Y:S02]  /*0a30*/  LDG.E.CONSTANT R20, desc[UR4][R20.64] ;  /* 0x0000000414147981 */ /* 0x0000a4000c1e9900 */
[----:B0-----:R-:W-:-:S04]  /*0a40*/  IADD3 R21, PT, PT, R34, -0x2, RZ ;  /* 0xfffffffe22157810 */ /* 0x001fc80007ffe0ff */
[----:B------:R-:W-:Y:S02]  /*0a50*/  ISETP.GE.AND P0, PT, R21, RZ, PT ;  /* 0x000000ff1500720c */ /* 0x000fe40003f06270 */
[----:B------:R-:W-:Y:S01]  /*0a60*/  VIMNMX R21, PT, PT, R10, R21, PT ;  /* 0x000000150a157248 */ /* 0x000fe20003fe0100 */
[----:B------:R2:W-:Y:S03]  /*0a70*/  STS.U8 [R31+0x1], R35 ;  /* 0x000001231f007388 */ /* 0x0005e60000000000 */
[----:B------:R-:W-:Y:S01]  /*0a80*/  SEL R21, R21, RZ, P0 ;  /* 0x000000ff15157207 */ /* 0x000fe20000000000 */
[----:B------:R0:W-:Y:S01]  /*0a90*/  STS.U8 [R31+0x2], R37 ;  /* 0x000002251f007388 */ /* 0x0001e20000000000 */
[----:B------:R-:W-:Y:S01]  /*0aa0*/  IMAD R33, R3, 0x3, R31 ;  /* 0x0000000303217824 */ /* 0x000fe200078e021f */
[C---:B--2---:R-:W-:Y:S02]  /*0ab0*/  PRMT R35, R20.reuse, 0x7770, RZ ;  /* 0x0000777014237816 */ /* 0x044fe400000000ff */
[----:B0-----:R-:W-:-:S02]  /*0ac0*/  PRMT R31, R20, 0x7771, RZ ;  /* 0x00007771141f7816 */ /* 0x001fc400000000ff */
[----:B------:R-:W-:Y:S01]  /*0ad0*/  PRMT R37, R20, 0x7772, RZ ;  /* 0x0000777214257816 */ /* 0x000fe200000000ff */
[----:B------:R-:W-:-:S06]  /*0ae0*/  IMAD.WIDE R20, R21, 0x4, R18 ;  /* 0x0000000415147825 */ /* 0x000fcc00078e0212 */
[----:B------:R0:W2:Y:S01]  /*0af0*/  LDG.E.CONSTANT R20, desc[UR4][R20.64] ;  /* 0x0000000414147981 */ /* 0x0000a2000c1e9900 */
[----:B------:R-:W-:-:S03]  /*0b00*/  IMAD R29, R3, 0x4, R29 ;  /* 0x00000004031d7824 */ /* 0x000fc600078e021d */
[----:B------:R-:W-:Y:S04]  /*0b10*/  STS.U8 [R33], R35 ;  /* 0x0000002321007388 */ /* 0x000fe80000000000 */
[----:B------:R-:W-:Y:S01]  /*0b20*/  STS.U8 [R33+0x1], R31 ;  /* 0x0000011f21007388 */ /* 0x000fe20000000000 */
[----:B0-----:R-:W-:-:S03]  /*0b30*/  IMAD R21, R3, 0x3, R33 ;  /* 0x0000000303157824 */ /* 0x001fc600078e0221 */
[----:B------:R0:W-:Y:S02]  /*0b40*/  STS.U8 [R33+0x2], R37 ;  /* 0x0000022521007388 */ /* 0x0001e40000000000 */
[----:B0-----:R-:W-:-:S05]  /*0b50*/  VIADD R33, R29, 0x2 ;  /* 0x000000021d217836 */ /* 0x001fca0000000000 */
[----:B------:R-:W-:Y:S01]  /*0b60*/  ISETP.GE.U32.AND P0, PT, R33, 0x24, PT ;  /* 0x000000242100780c */ /* 0x000fe20003f06070 */
[C---:B------:R-:W-:Y:S01]  /*0b70*/  IMAD R30, R3.reuse, 0x4, R30 ;  /* 0x00000004031e7824 */ /* 0x040fe200078e021e */
[C---:B------:R-:W-:Y:S01]  /*0b80*/  LEA R28, R3.reuse, R28, 0x2 ;  /* 0x0000001c031c7211 */ /* 0x040fe200078e10ff */
[C---:B------:R-:W-:Y:S01]  /*0b90*/  IMAD R34, R3.reuse, 0x4, R34 ;  /* 0x0000000403227824 */ /* 0x040fe200078e0222 */
[C---:B------:R-:W-:Y:S01]  /*0ba0*/  LEA R36, R3.reuse, R36, 0x2 ;  /* 0x0000002403247211 */ /* 0x040fe200078e10ff */
        /* <DEDUP_REMOVED lines=8> */
.L_x_4:
[----:B------:R-:W-:Y:S05]  /*0c30*/  BSYNC.RECONVERGENT B1 ;  /* 0x0000000000017941 */ /* 0x000fea0003800200 */
.L_x_3:
[----:B------:R-:W-:-:S05]  /*0c40*/  IMAD.IADD R9, R2, 0x1, R9 ;  /* 0x0000000102097824 */ /* 0x000fca00078e0209 */
[----:B------:R-:W-:-:S13]  /*0c50*/  ISETP.GE.U32.AND P0, PT, R9, 0x24, PT ;  /* 0x000000240900780c */ /* 0x000fda0003f06070 */
[----:B------:R-:W-:Y:S05]  /*0c60*/  @!P0 BRA `(.L_x_8) ;  /* 0xfffffff400f08947 */ /* 0x000fea000383ffff */
[----:B------:R-:W-:Y:S05]  /*0c70*/  BRA `(.L_x_1) ;  /* 0x0000000800e07947 */ /* 0x000fea0003800000 */
.L_x_2:
[----:B------:R-:W0:Y:S01]  /*0c80*/  I2F.U32.RP R16, R3 ;  /* 0x0000000300107306 */ /* 0x000e220000209000 */
[C---:B------:R-:W-:Y:S01]  /*0c90*/  IMAD.IADD R12, R3.reuse, 0x1, R0 ;  /* 0x00000001030c7824 */ /* 0x040fe200078e0200 */
[----:B------:R-:W-:Y:S01]  /*0ca0*/  ISETP.NE.U32.AND P2, PT, R3, RZ, PT ;  /* 0x000000ff0300720c */ /* 0x000fe20003f45070 */
[----:B------:R-:W-:-:S03]  /*0cb0*/  VIADD R5, R5, 0xfffffffe ;  /* 0xfffffffe05057836 */ /* 0x000fc60000000000 */
[C---:B------:R-:W-:Y:S02]  /*0cc0*/  ISETP.GE.U32.AND P0, PT, R12.reuse, 0x24, PT ;  /* 0x000000240c00780c */ /* 0x040fe40003f06070 */
[----:B------:R-:W-:Y:S02]  /*0cd0*/  VIMNMX.U32 R11, PT, PT, R12, 0x24, !PT ;  /* 0x000000240c0b7848 */ /* 0x000fe40007fe0000 */
[----:B------:R-:W-:Y:S01]  /*0ce0*/  SEL R13, RZ, 0x1, P0 ;  /* 0x00000001ff0d7807 */ /* 0x000fe20000000000 */
[----:B0-----:R-:W0:Y:S02]  /*0cf0*/  MUFU.RCP R16, R16 ;  /* 0x0000001000107308 */ /* 0x001e240000001000 */
[----:B0-----:R-:W-:-:S06]  /*0d00*/  VIADD R15, R16, 0xffffffe ;  /* 0x0ffffffe100f7836 */ /* 0x001fcc0000000000 */
[----:B------:R-:W0:Y:S02]  /*0d10*/  F2I.FTZ.U32.TRUNC.NTZ R15, R15 ;  /* 0x0000000f000f7305 */ /* 0x000e24000021f000 */
[----:B0-----:R-:W-:-:S05]  /*0d20*/  IADD3 R14, PT, PT, RZ, -R15, RZ ;  /* 0x8000000fff0e7210 */ /* 0x001fca0007ffe0ff */
[----:B------:R-:W-:Y:S02]  /*0d30*/  IMAD R17, R14, R3, RZ ;  /* 0x000000030e117224 */ /* 0x000fe400078e02ff */
[----:B------:R-:W-:-:S04]  /*0d40*/  IMAD.MOV.U32 R14, RZ, RZ, RZ ;  /* 0x000000ffff0e7224 */ /* 0x000fc800078e00ff */
[----:B------:R-:W-:Y:S01]  /*0d50*/  IMAD.HI.U32 R17, R15, R17, R14 ;  /* 0x000000110f117227 */ /* 0x000fe200078e000e */
[----:B------:R-:W-:-:S05]  /*0d60*/  IADD3 R14, PT, PT, R11, -R12, -R13 ;  /* 0x8000000c0b0e7210 */ /* 0x000fca0007ffe80d */
[----:B------:R-:W-:-:S05]  /*0d70*/  IMAD.HI.U32 R16, R17, R14, RZ ;  /* 0x0000000e11107227 */ /* 0x000fca00078e00ff */
[----:B------:R-:W-:-:S05]  /*0d80*/  IADD3 R11, PT, PT, -R16, RZ, RZ ;  /* 0x000000ff100b7210 */ /* 0x000fca0007ffe1ff */
[----:B------:R-:W-:-:S05]  /*0d90*/  IMAD R14, R3, R11, R14 ;  /* 0x0000000b030e7224 */ /* 0x000fca00078e020e */
[----:B------:R-:W-:-:S13]  /*0da0*/  ISETP.GE.U32.AND P0, PT, R14, R3, PT ;  /* 0x000000030e00720c */ /* 0x000fda0003f06070 */
[----:B------:R-:W-:Y:S02]  /*0db0*/  @P0 IMAD.IADD R14, R14, 0x1, -R3 ;  /* 0x000000010e0e0824 */ /* 0x000fe400078e0a03 */
[----:B------:R-:W-:-:S03]  /*0dc0*/  @P0 VIADD R16, R16, 0x1 ;  /* 0x0000000110100836 */ /* 0x000fc60000000000 */
[----:B------:R-:W-:Y:S01]  /*0dd0*/  ISETP.GE.U32.AND P1, PT, R14, R3, PT ;  /* 0x000000030e00720c */ /* 0x000fe20003f26070 */
[----:B------:R-:W-:-:S05]  /*0de0*/  VIADD R14, R4, 0xfffffffe ;  /* 0xfffffffe040e7836 */ /* 0x000fca0000000000 */
[C---:B------:R-:W-:Y:S02]  /*0df0*/  IADD3 R15, PT, PT, R14.reuse, R3, RZ ;  /* 0x000000030e0f7210 */ /* 0x040fe40007ffe0ff */
[----:B------:R-:W-:Y:S02]  /*0e00*/  ISETP.GE.AND P0, PT, R14, RZ, PT ;  /* 0x000000ff0e00720c */ /* 0x000fe40003f06270 */
[----:B------:R-:W-:Y:S01]  /*0e10*/  VIMNMX R23, PT, PT, R10, R15, PT ;  /* 0x0000000f0a177248 */ /* 0x000fe20003fe0100 */
[C---:B------:R-:W-:Y:S02]  /*0e20*/  IMAD.IADD R17, R15.reuse, 0x1, R3 ;  /* 0x000000010f117824 */ /* 0x040fe400078e0203 */
[----:B------:R-:W-:Y:S02]  /*0e30*/  @P1 IADD3 R16, PT, PT, R16, 0x1, RZ ;  /* 0x0000000110101810 */ /* 0x000fe40007ffe0ff */
[----:B------:R-:W-:Y:S02]  /*0e40*/  @!P2 LOP3.LUT R16, RZ, R3, RZ, 0x33, !PT ;  /* 0x00000003ff10a212 */ /* 0x000fe400078e33ff */
[----:B------:R-:W-:-:S02]  /*0e50*/  ISETP.GE.AND P1, PT, R15, RZ, PT ;  /* 0x000000ff0f00720c */ /* 0x000fc40003f26270 */
[----:B------:R-:W-:Y:S01]  /*0e60*/  ISETP.GE.AND P2, PT, R17, RZ, PT ;  /* 0x000000ff1100720c */ /* 0x000fe20003f46270 */
[----:B------:R-:W-:Y:S01]  /*0e70*/  IMAD.IADD R11, R13, 0x1, R16 ;  /* 0x000000010d0b7824 */ /* 0x000fe200078e0210 */
[----:B------:R-:W-:Y:S02]  /*0e80*/  VIMNMX R13, PT, PT, R10, R14, PT ;  /* 0x0000000e0a0d7248 */ /* 0x000fe40003fe0100 */
[----:B------:R-:W-:Y:S02]  /*0e90*/  IADD3 R14, PT, PT, R12, R3, RZ ;  /* 0x000000030c0e7210 */ /* 0x000fe40007ffe0ff */
[----:B------:R-:W-:Y:S02]  /*0ea0*/  VIMNMX R25, PT, PT, R10, R17, PT ;  /* 0x000000110a197248 */ /* 0x000fe40003fe0100 */
[----:B------:R-:W-:Y:S01]  /*0eb0*/  SEL R13, R13, RZ, P0 ;  /* 0x000000ff0d0d7207 */ /* 0x000fe20000000000 */
[----:B------:R-:W-:Y:S01]  /*0ec0*/  IMAD.IADD R15, R14, 0x1, R3 ;  /* 0x000000010e0f7824 */ /* 0x000fe200078e0203 */
[----:B------:R-:W-:-:S02]  /*0ed0*/  SEL R23, R23, RZ, P1 ;  /* 0x000000ff17177207 */ /* 0x000fc40000800000 */
[----:B------:R-:W-:Y:S02]  /*0ee0*/  SEL R25, R25, RZ, P2 ;  /* 0x000000ff19197207 */ /* 0x000fe40001000000 */
[----:B------:R-:W-:-:S07]  /*0ef0*/  LOP3.LUT R22, R11, 0x3, RZ, 0xc0, !PT ;  /* 0x000000030b167812 */ /* 0x000fce00078ec0ff */
.L_x_14:
[----:B------:R-:W-:Y:S01]  /*0f00*/  ISETP.GT.U32.AND P0, PT, R0, 0x23, PT ;  /* 0x000000230000780c */ /* 0x000fe20003f04070 */
[----:B------:R-:W-:-:S12]  /*0f10*/  BSSY.RECONVERGENT B1, `(.L_x_9) ;  /* 0x000008b000017945 */ /* 0x000fd80003800200 */
[----:B01----:R-:W-:Y:S05]  /*0f20*/  @P0 BRA `(.L_x_10) ;  /* 0x0000000800240947 */ /* 0x003fea0003800000 */
[----:B------:R-:W-:Y:S01]  /*0f30*/  IMAD.IADD R17, R7, 0x1, R9 ;  /* 0x0000000107117824 */ /* 0x000fe200078e0209 */
[----:B------:R-:W0:Y:S01]  /*0f40*/  LDCU UR6, c[0x0][0x394] ;  /* 0x00007280ff0677ac */ /* 0x000e220008000800 */
[----:B------:R-:W-:Y:S01]  /*0f50*/  ISETP.NE.AND P1, PT, R22, 0x3, PT ;  /* 0x000000031600780c */ /* 0x000fe20003f25270 */
[----:B------:R-:W-:Y:S01]  /*0f60*/  BSSY.RECONVERGENT B2, `(.L_x_11) ;  /* 0x000003b000027945 */ /* 0x000fe20003800200 */
[----:B------:R-:W-:Y:S02]  /*0f70*/  MOV R28, R0 ;  /* 0x00000000001c7202 */ /* 0x000fe40000000f00 */
[----:B------:R-:W-:Y:S02]  /*0f80*/  ISETP.GE.AND P0, PT, R17, RZ, PT ;  /* 0x000000ff1100720c */ /* 0x000fe40003f06270 */
[----:B------:R-:W-:-:S04]  /*0f90*/  VIMNMX R17, PT, PT, R8, R17, PT ;  /* 0x0000001108117248 */ /* 0x000fc80003fe0100 */
[----:B------:R-:W-:Y:S02]  /*0fa0*/  SEL R17, R17, RZ, P0 ;  /* 0x000000ff11117207 */ /* 0x000fe40000000000 */
[----:B------:R-:W-:Y:S02]  /*0fb0*/  ISETP.GE.U32.AND P0, PT, R11, 0x3, PT ;  /* 0x000000030b00780c */ /* 0x000fe40003f06070 */
[----:B------:R-:W-:Y:S01]  /*0fc0*/  SHF.R.S32.HI R18, RZ, 0x1f, R17 ;  /* 0x0000001fff127819 */ /* 0x000fe20000011411 */
[----:B0-----:R-:W-:-:S04]  /*0fd0*/  IMAD.WIDE.U32 R16, R17, UR6, RZ ;  /* 0x0000000611107c25 */ /* 0x001fc8000f8e00ff */
[----:B------:R-:W-:-:S04]  /*0fe0*/  IMAD R19, R18, UR6, RZ ;  /* 0x0000000612137c24 */ /* 0x000fc8000f8e02ff */
[----:B------:R-:W-:Y:S01]  /*0ff0*/  IMAD.IADD R26, R17, 0x1, R19 ;  /* 0x00000001111a7824 */ /* 0x000fe200078e0213 */
[----:B------:R-:W-:Y:S06]  /*1000*/  @!P1 BRA `(.L_x_12) ;  /* 0x0000000000c09947 */ /* 0x000fec0003800000 */
[----:B------:R-:W0:Y:S01]  /*1010*/  LDC R27, c[0x0][0x398] ;  /* 0x0000e600ff1b7b82 */ /* 0x000e220000000800 */
[----:B------:R-:W-:-:S04]  /*1020*/  IADD3 R20, P1, PT, R13, R16, RZ ;  /* 0x000000100d147210 */ /* 0x000fc80007f3e0ff */
[----:B------:R-:W-:-:S03]  /*1030*/  LEA.HI.X.SX32 R24, R13, R26, 0x1, P1 ;  /* 0x0000001a0d187211 */ /* 0x000fc600008f0eff */
[----:B------:R-:W1:Y:S02]  /*1040*/  LDC.64 R18, c[0x0][0x380] ;  /* 0x0000e000ff127b82 */ /* 0x000e640000000a00 */
[-C--:B0-----:R-:W-:Y:S02]  /*1050*/  IMAD R29, R24, R27.reuse, RZ ;  /* 0x0000001b181d7224 */ /* 0x081fe400078e02ff */
[----:B-1----:R-:W-:-:S04]  /*1060*/  IMAD.WIDE.U32 R20, R20, R27, R18 ;  /* 0x0000001b14147225 */ /* 0x002fc800078e0012 */
[----:B------:R-:W-:-:S05]  /*1070*/  IMAD.IADD R21, R21, 0x1, R29 ;  /* 0x0000000115157824 */ /* 0x000fca00078e021d */
[----:B------:R-:W2:Y:S04]  /*1080*/  LDG.E.U8.CONSTANT R29, desc[UR4][R20.64] ;  /* 0x00000004141d7981 */ /* 0x000ea8000c1e9100 */
[----:B------:R-:W3:Y:S04]  /*1090*/  LDG.E.U8.CONSTANT R31, desc[UR4][R20.64+0x1] ;  /* 0x00000104141f7981 */ /* 0x000ee8000c1e9100 */
[----:B------:R-:W4:Y:S01]  /*10a0*/  LDG.E.U8.CONSTANT R33, desc[UR4][R20.64+0x2] ;  /* 0x0000020414217981 */ /* 0x000f22000c1e9100 */
[----:B------:R-:W-:Y:S02]  /*10b0*/  MOV R24, 0x400 ;  /* 0x0000040000187802 */ /* 0x000fe40000000f00 */
[----:B------:R-:W-:Y:S01]  /*10c0*/  ISETP.NE.AND P1, PT, R22, RZ, PT ;  /* 0x000000ff1600720c */ /* 0x000fe20003f25270 */
[----:B------:R-:W0:Y:S01]  /*10d0*/  S2R R35, SR_CgaCtaId ;  /* 0x0000000000237919 */ /* 0x000e220000008800 */
[----:B------:R-:W-:-:S02]  /*10e0*/  MOV R28, R12 ;  /* 0x0000000c001c7202 */ /* 0x000fc40000000f00 */
[----:B0-----:R-:W-:Y:S01]  /*10f0*/  LEA R35, R35, R24, 0x18 ;  /* 0x0000001823237211 */ /* 0x001fe200078ec0ff */
[----:B------:R-:W-:-:S04]  /*1100*/  IMAD R24, R9, 0x24, R0 ;  /* 0x0000002409187824 */ /* 0x000fc800078e0200 */
[----:B------:R-:W-:-:S05]  /*1110*/  IMAD R24, R24, 0x3, R35 ;  /* 0x0000000318187824 */ /* 0x000fca00078e0223 */
[----:B--2---:R0:W-:Y:S04]  /*1120*/  STS.U8 [R24], R29 ;  /* 0x0000001d18007388 */ /* 0x0041e80000000000 */
[----:B---3--:R0:W-:Y:S04]  /*1130*/  STS.U8 [R24+0x1], R31 ;  /* 0x0000011f18007388 */ /* 0x0081e80000000000 */
[----:B----4-:R0:W-:Y:S01]  /*1140*/  STS.U8 [R24+0x2], R33 ;  /* 0x0000022118007388 */ /* 0x0101e20000000000 */
[----:B------:R-:W-:Y:S05]  /*1150*/  @!P1 BRA `(.L_x_12) ;  /* 0x00000000006c9947 */ /* 0x000fea0003800000 */
[----:B------:R-:W-:Y:S02]  /*1160*/  ISETP.NE.AND P3, PT, R22, 0x1, PT ;  /* 0x000000011600780c */ /* 0x000fe40003f65270 */
[----:B------:R-:W-:-:S04]  /*1170*/  IADD3 R20, P1, PT, R23, R16, RZ ;  /* 0x0000001017147210 */ /* 0x000fc80007f3e0ff */
[----:B------:R-:W-:Y:S01]  /*1180*/  LEA.HI.X.SX32 R32, R23, R26, 0x1, P1 ;  /* 0x0000001a17207211 */ /* 0x000fe200008f0eff */
[----:B------:R-:W-:-:S04]  /*1190*/  IMAD.WIDE.U32 R20, R20, R27, R18 ;  /* 0x0000001b14147225 */ /* 0x000fc800078e0012 */
[-C--:B0-----:R-:W-:Y:S02]  /*11a0*/  IMAD R29, R32, R27.reuse, RZ ;  /* 0x0000001b201d7224 */ /* 0x081fe400078e02ff */
[----:B------:R-:W-:Y:S02]  /*11b0*/  @P3 IADD3 R28, P2, PT, R25, R16, RZ ;  /* 0x00000010191c3210 */ /* 0x000fe40007f5e0ff */
[----:B------:R-:W-:Y:S02]  /*11c0*/  IMAD.IADD R21, R21, 0x1, R29 ;  /* 0x0000000115157824 */ /* 0x000fe400078e021d */
[----:B------:R-:W-:Y:S01]  /*11d0*/  @P3 LEA.HI.X.SX32 R30, R25, R26, 0x1, P2 ;  /* 0x0000001a191e3211 */ /* 0x000fe200010f0eff */
[-C--:B------:R-:W-:Y:S02]  /*11e0*/  @P3 IMAD.WIDE.U32 R18, R28, R27.reuse, R18 ;  /* 0x0000001b1c123225 */ /* 0x080fe400078e0012 */
[----:B------:R-:W2:Y:S02]  /*11f0*/  LDG.E.U8.CONSTANT R29, desc[UR4][R20.64+0x1] ;  /* 0x00000104141d7981 */ /* 0x000ea4000c1e9100 */
[----:B------:R-:W-:-:S02]  /*1200*/  @P3 IMAD R27, R30, R27, RZ ;  /* 0x0000001b1e1b3224 */ /* 0x000fc400078e02ff */
[----:B------:R-:W3:Y:S02]  /*1210*/  LDG.E.U8.CONSTANT R30, desc[UR4][R20.64+0x2] ;  /* 0x00000204141e7981 */ /* 0x000ee4000c1e9100 */
[----:B------:R-:W-:Y:S02]  /*1220*/  @P3 IMAD.IADD R19, R19, 0x1, R27 ;  /* 0x0000000113133824 */ /* 0x000fe400078e021b */
[----:B------:R-:W4:Y:S04]  /*1230*/  LDG.E.U8.CONSTANT R27, desc[UR4][R20.64] ;  /* 0x00000004141b7981 */ /* 0x000f28000c1e9100 */
[----:B------:R-:W5:Y:S04]  /*1240*/  @P3 LDG.E.U8.CONSTANT R31, desc[UR4][R18.64] ;  /* 0x00000004121f3981 */ /* 0x000f68000c1e9100 */
[----:B------:R-:W5:Y:S04]  /*1250*/  @P3 LDG.E.U8.CONSTANT R33, desc[UR4][R18.64+0x1] ;  /* 0x0000010412213981 */ /* 0x000f68000c1e9100 */
[----:B------:R-:W5:Y:S01]  /*1260*/  @P3 LDG.E.U8.CONSTANT R35, desc[UR4][R18.64+0x2] ;  /* 0x0000020412233981 */ /* 0x000f62000c1e9100 */
[----:B------:R-:W-:-:S04]  /*1270*/  IMAD R32, R3, 0x3, R24 ;  /* 0x0000000303207824 */ /* 0x000fc800078e0218 */
[----:B------:R-:W-:Y:S01]  /*1280*/  @P3 IMAD R24, R3, 0x3, R32 ;  /* 0x0000000303183824 */ /* 0x000fe200078e0220 */
[----:B------:R-:W-:Y:S01]  /*1290*/  MOV R28, R14 ;  /* 0x0000000e001c7202 */ /* 0x000fe20000000f00 */
[----:B------:R-:W-:Y:S01]  /*12a0*/  @P3 IMAD.MOV.U32 R28, RZ, RZ, R15 ;  /* 0x000000ffff1c3224 */ /* 0x000fe200078e000f */
[----:B--2---:R1:W-:Y:S04]  /*12b0*/  STS.U8 [R32+0x1], R29 ;  /* 0x0000011d20007388 */ /* 0x0043e80000000000 */
[----:B---3--:R1:W-:Y:S04]  /*12c0*/  STS.U8 [R32+0x2], R30 ;  /* 0x0000021e20007388 */ /* 0x0083e80000000000 */
[----:B----4-:R1:W-:Y:S04]  /*12d0*/  STS.U8 [R32], R27 ;  /* 0x0000001b20007388 */ /* 0x0103e80000000000 */
[----:B-----5:R1:W-:Y:S04]  /*12e0*/  @P3 STS.U8 [R24], R31 ;  /* 0x0000001f18003388 */ /* 0x0203e80000000000 */
[----:B------:R1:W-:Y:S04]  /*12f0*/  @P3 STS.U8 [R24+0x1], R33 ;  /* 0x0000012118003388 */ /* 0x0003e80000000000 */
[----:B------:R1:W-:Y:S02]  /*1300*/  @P3 STS.U8 [R24+0x2], R35 ;  /* 0x0000022318003388 */ /* 0x0003e40000000000 */
.L_x_12:
[----:B------:R-:W-:Y:S05]  /*1310*/  BSYNC.RECONVERGENT B2 ;  /* 0x0000000000027941 */ /* 0x000fea0003800200 */
.L_x_11:
[----:B------:R-:W-:Y:S05]  /*1320*/  @!P0 BRA `(.L_x_10) ;  /* 0x0000000400248947 */ /* 0x000fea0003800000 */
[----:B------:R-:W2:Y:S01]  /*1330*/  S2R R19, SR_CgaCtaId ;  /* 0x0000000000137919 */ /* 0x000ea20000008800 */
[----:B01----:R-:W-:-:S04]  /*1340*/  MOV R24, 0x400 ;  /* 0x0000040000187802 */ /* 0x003fc80000000f00 */
[----:B--2---:R-:W-:-:S07]  /*1350*/  LEA R24, R19, R24, 0x18 ;  /* 0x0000001813187211 */ /* 0x004fce00078ec0ff */
.L_x_13:
[----:B0-----:R-:W0:Y:S01]  /*1360*/  LDC.64 R18, c[0x0][0x380] ;  /* 0x0000e000ff127b82 */ /* 0x001e220000000a00 */
[----:B------:R-:W-:Y:S01]  /*1370*/  IMAD.IADD R20, R5, 0x1, R28 ;  /* 0x0000000105147824 */ /* 0x000fe200078e021c */
[----:B------:R-:W0:Y:S04]  /*1380*/  LDCU UR6, c[0x0][0x398] ;  /* 0x00007300ff0677ac */ /* 0x000e280008000800 */
[----:B------:R-:W-:Y:S02]  /*1390*/  ISETP.GE.AND P0, PT, R20, RZ, PT ;  /* 0x000000ff1400720c */ /* 0x000fe40003f06270 */
[----:B------:R-:W-:-:S04]  /*13a0*/  VIMNMX R21, PT, PT, R10, R20, PT ;  /* 0x000000140a157248 */ /* 0x000fc80003fe0100 */
[----:B------:R-:W-:-:S04]  /*13b0*/  SEL R21, R21, RZ, P0 ;  /* 0x000000ff15157207 */ /* 0x000fc80000000000 */
[----:B------:R-:W-:-:S04]  /*13c0*/  IADD3 R33, P0, PT, R21, R16, RZ ;  /* 0x0000001015217210 */ /* 0x000fc80007f1e0ff */
[----:B------:R-:W-:Y:S01]  /*13d0*/  LEA.HI.X.SX32 R21, R21, R26, 0x1, P0 ;  /* 0x0000001a15157211 */ /* 0x000fe200000f0eff */
[----:B0-----:R-:W-:-:S04]  /*13e0*/  IMAD.WIDE.U32 R32, R33, UR6, R18 ;  /* 0x0000000621207c25 */ /* 0x001fc8000f8e0012 */
[----:B------:R-:W-:-:S05]  /*13f0*/  IMAD R21, R21, UR6, RZ ;  /* 0x0000000615157c24 */ /* 0x000fca000f8e02ff */
[----:B------:R-:W-:-:S05]  /*1400*/  IADD3 R33, PT, PT, R33, R21, RZ ;  /* 0x0000001521217210 */ /* 0x000fca0007ffe0ff */
[----:B------:R-:W2:Y:S04]  /*1410*/  LDG.E.U8.CONSTANT R37, desc[UR4][R32.64+0x1] ;  /* 0x0000010420257981 */ /* 0x000ea8000c1e9100 */
[----:B------:R-:W3:Y:S04]  /*1420*/  LDG.E.U8.CONSTANT R35, desc[UR4][R32.64] ;  /* 0x0000000420237981 */ /* 0x000ee8000c1e9100 */
[----:B------:R0:W4:Y:S01]  /*1430*/  LDG.E.U8.CONSTANT R31, desc[UR4][R32.64+0x2] ;  /* 0x00000204201f7981 */ /* 0x000122000c1e9100 */
[----:B------:R-:W-:-:S05]  /*1440*/  IMAD.IADD R27, R20, 0x1, R3 ;  /* 0x00000001141b7824 */ /* 0x000fca00078e0203 */
[----:B------:R-:W-:Y:S02]  /*1450*/  ISETP.GE.AND P0, PT, R27, RZ, PT ;  /* 0x000000ff1b00720c */ /* 0x000fe40003f06270 */
[----:B------:R-:W-:-:S04]  /*1460*/  VIMNMX R20, PT, PT, R10, R27, PT ;  /* 0x0000001b0a147248 */ /* 0x000fc80003fe0100 */
[----:B------:R-:W-:Y:S02]  /*1470*/  SEL R21, R20, RZ, P0 ;  /* 0x000000ff14157207 */ /* 0x000fe40000000000 */
[----:B0-----:R-:W-:Y:S02]  /*1480*/  IADD3 R33, PT, PT, R27, R3, RZ ;  /* 0x000000031b217210 */ /* 0x001fe40007ffe0ff */
[C---:B------:R-:W-:Y:S02]  /*1490*/  IADD3 R29, P0, PT, R21.reuse, R16, RZ ;  /* 0x00000010151d7210 */ /* 0x040fe40007f1e0ff */
[----:B------:R-:W-:Y:S02]  /*14a0*/  VIMNMX R34, PT, PT, R10, R33, PT ;  /* 0x000000210a227248 */ /* 0x000fe40003fe0100 */
[----:B------:R-:W-:Y:S02]  /*14b0*/  LEA.HI.X.SX32 R21, R21, R26, 0x1, P0 ;  /* 0x0000001a15157211 */ /* 0x000fe400000f0eff */
[----:B------:R-:W-:-:S04]  /*14c0*/  ISETP.GE.AND P0, PT, R33, RZ, PT ;  /* 0x000000ff2100720c */ /* 0x000fc80003f06270 */
[----:B------:R-:W-:Y:S01]  /*14d0*/  SEL R34, R34, RZ, P0 ;  /* 0x000000ff22227207 */ /* 0x000fe20000000000 */
[----:B------:R-:W-:Y:S02]  /*14e0*/  IMAD R30, R21, UR6, RZ ;  /* 0x00000006151e7c24 */ /* 0x000fe4000f8e02ff */
[----:B------:R-:W-:Y:S01]  /*14f0*/  IMAD.WIDE.U32 R20, R29, UR6, R18 ;  /* 0x000000061d147c25 */ /* 0x000fe2000f8e0012 */
[----:B------:R-:W-:-:S03]  /*1500*/  IADD3 R36, P0, PT, R34, R16, RZ ;  /* 0x0000001022247210 */ /* 0x000fc60007f1e0ff */
[----:B------:R-:W-:Y:S01]  /*1510*/  IMAD.IADD R33, R33, 0x1, R3 ;  /* 0x0000000121217824 */ /* 0x000fe200078e0203 */
[----:B------:R-:W-:Y:S01]  /*1520*/  LEA.HI.X.SX32 R34, R34, R26, 0x1, P0 ;  /* 0x0000001a22227211 */ /* 0x000fe200000f0eff */
[----:B------:R-:W-:Y:S02]  /*1530*/  IMAD.IADD R21, R21, 0x1, R30 ;  /* 0x0000000115157824 */ /* 0x000fe400078e021e */
[----:B------:R-:W-:Y:S01]  /*1540*/  IMAD R32, R9, 0x24, R28 ;  /* 0x0000002409207824 */ /* 0x000fe200078e021c */
[----:B------:R-:W-:Y:S02]  /*1550*/  ISETP.GE.AND P0, PT, R33, RZ, PT ;  /* 0x000000ff2100720c */ /* 0x000fe40003f06270 */
[----:B------:R-:W-:Y:S01]  /*1560*/  VIMNMX R33, PT, PT, R10, R33, PT ;  /* 0x000000210a217248 */ /* 0x000fe20003fe0100 */
[----:B------:R-:W5:Y:S01]  /*1570*/  LDG.E.U8.CONSTANT R29, desc[UR4][R20.64] ;  /* 0x00000004141d7981 */ /* 0x000f62000c1e9100 */
[----:B------:R-:W-:-:S03]  /*1580*/  IMAD R32, R32, 0x3, R24 ;  /* 0x0000000320207824 */ /* 0x000fc600078e0218 */
[----:B------:R-:W5:Y:S04]  /*1590*/  LDG.E.U8.CONSTANT R27, desc[UR4][R20.64+0x1] ;  /* 0x00000104141b7981 */ /* 0x000f68000c1e9100 */
[----:B------:R0:W5:Y:S02]  /*15a0*/  LDG.E.U8.CONSTANT R30, desc[UR4][R20.64+0x2] ;  /* 0x00000204141e7981 */ /* 0x000164000c1e9100 */
[----:B0-----:R-:W-:Y:S01]  /*15b0*/  IMAD.WIDE.U32 R20, R36, UR6, R18 ;  /* 0x0000000624147c25 */ /* 0x001fe2000f8e0012 */
[----:B------:R-:W-:-:S03]  /*15c0*/  SEL R36, R33, RZ, P0 ;  /* 0x000000ff21247207 */ /* 0x000fc60000000000 */
[----:B------:R-:W-:-:S04]  /*15d0*/  IMAD R34, R34, UR6, RZ ;  /* 0x0000000622227c24 */ /* 0x000fc8000f8e02ff */
[----:B------:R-:W-:-:S05]  /*15e0*/  IMAD.IADD R21, R21, 0x1, R34 ;  /* 0x0000000115157824 */ /* 0x000fca00078e0222 */
[----:B------:R-:W5:Y:S04]  /*15f0*/  LDG.E.U8.CONSTANT R33, desc[UR4][R20.64] ;  /* 0x0000000414217981 */ /* 0x000f68000c1e9100 */
[----:B------:R-:W5:Y:S04]  /*1600*/  LDG.E.U8.CONSTANT R34, desc[UR4][R20.64+0x1] ;  /* 0x0000010414227981 */ /* 0x000f68000c1e9100 */
[----:B--2---:R0:W-:Y:S02]  /*1610*/  STS.U8 [R32+0x1], R37 ;  /* 0x0000012520007388 */ /* 0x0041e40000000000 */
[----:B0-----:R-:W-:-:S04]  /*1620*/  IADD3 R37, P0, PT, R36, R16, RZ ;  /* 0x0000001024257210 */ /* 0x001fc80007f1e0ff */
[----:B------:R-:W-:Y:S01]  /*1630*/  LEA.HI.X.SX32 R36, R36, R26, 0x1, P0 ;  /* 0x0000001a24247211 */ /* 0x000fe200000f0eff */
[----:B------:R-:W-:-:S04]  /*1640*/  IMAD.WIDE.U32 R18, R37, UR6, R18 ;  /* 0x0000000625127c25 */ /* 0x000fc8000f8e0012 */
[----:B------:R-:W-:Y:S01]  /*1650*/  IMAD R37, R36, UR6, RZ ;  /* 0x0000000624257c24 */ /* 0x000fe2000f8e02ff */
[----:B---3--:R0:W-:Y:S04]  /*1660*/  STS.U8 [R32], R35 ;  /* 0x0000002320007388 */ /* 0x0081e80000000000 */
[----:B------:R-:W-:Y:S01]  /*1670*/  IADD3 R19, PT, PT, R19, R37, RZ ;  /* 0x0000002513137210 */ /* 0x000fe20007ffe0ff */
[----:B----4-:R1:W-:Y:S04]  /*1680*/  STS.U8 [R32+0x2], R31 ;  /* 0x0000021f20007388 */ /* 0x0103e80000000000 */
[----:B------:R-:W2:Y:S04]  /*1690*/  LDG.E.U8.CONSTANT R36, desc[UR4][R18.64] ;  /* 0x0000000412247981 */ /* 0x000ea8000c1e9100 */
[----:B0-----:R0:W3:Y:S04]  /*16a0*/  LDG.E.U8.CONSTANT R35, desc[UR4][R20.64+0x2] ;  /* 0x0000020414237981 */ /* 0x0010e8000c1e9100 */
[----:B-1----:R-:W4:Y:S04]  /*16b0*/  LDG.E.U8.CONSTANT R31, desc[UR4][R18.64+0x1] ;  /* 0x00000104121f7981 */ /* 0x002f28000c1e9100 */
[----:B------:R-:W4:Y:S01]  /*16c0*/  LDG.E.U8.CONSTANT R37, desc[UR4][R18.64+0x2] ;  /* 0x0000020412257981 */ /* 0x000f22000c1e9100 */
[----:B------:R-:W-:-:S04]  /*16d0*/  IMAD R32, R3, 0x3, R32 ;  /* 0x0000000303207824 */ /* 0x000fc800078e0220 */
[----:B0-----:R-:W-:-:S04]  /*16e0*/  IMAD R20, R3, 0x3, R32 ;  /* 0x0000000303147824 */ /* 0x001fc800078e0220 */
[C---:B------:R-:W-:Y:S01]  /*16f0*/  IMAD R21, R3.reuse, 0x3, R20 ;  /* 0x0000000303157824 */ /* 0x040fe200078e0214 */
[----:B-----5:R0:W-:Y:S01]  /*1700*/  STS.U8 [R32], R29 ;  /* 0x0000001d20007388 */ /* 0x0201e20000000000 */
[----:B------:R-:W-:-:S03]  /*1710*/  IMAD R28, R3, 0x4, R28 ;  /* 0x00000004031c7824 */ /* 0x000fc600078e021c */
[----:B------:R0:W-:Y:S04]  /*1720*/  STS.U8 [R32+0x1], R27 ;  /* 0x0000011b20007388 */ /* 0x0001e80000000000 */
[----:B------:R0:W-:Y:S01]  /*1730*/  STS.U8 [R32+0x2], R30 ;  /* 0x0000021e20007388 */ /* 0x0001e20000000000 */
[----:B------:R-:W-:-:S03]  /*1740*/  ISETP.GE.U32.AND P0, PT, R28, 0x24, PT ;  /* 0x000000241c00780c */ /* 0x000fc60003f06070 */
[----:B------:R0:W-:Y:S04]  /*1750*/  STS.U8 [R20], R33 ;  /* 0x0000002114007388 */ /* 0x0001e80000000000 */
[----:B------:R0:W-:Y:S04]  /*1760*/  STS.U8 [R20+0x1], R34 ;  /* 0x0000012214007388 */ /* 0x0001e80000000000 */
[----:B---3--:R0:W-:Y:S04]  /*1770*/  STS.U8 [R20+0x2], R35 ;  /* 0x0000022314007388 */ /* 0x0081e80000000000 */
[----:B--2---:R0:W-:Y:S04]  /*1780*/  STS.U8 [R21], R36 ;  /* 0x0000002415007388 */ /* 0x0041e80000000000 */
[----:B----4-:R0:W-:Y:S04]  /*1790*/  STS.U8 [R21+0x1], R31 ;  /* 0x0000011f15007388 */ /* 0x0101e80000000000 */
[----:B------:R0:W-:Y:S01]  /*17a0*/  STS.U8 [R21+0x2], R37 ;  /* 0x0000022515007388 */ /* 0x0001e20000000000 */
[----:B------:R-:W-:Y:S05]  /*17b0*/  @!P0 BRA `(.L_x_13) ;  /* 0xfffffff800e88947 */ /* 0x000fea000383ffff */
.L_x_10:
[----:B------:R-:W-:Y:S05]  /*17c0*/  BSYNC.RECONVERGENT B1 ;  /* 0x0000000000017941 */ /* 0x000fea0003800200 */
.L_x_9:
[----:B------:R-:W-:-:S05]  /*17d0*/  IMAD.IADD R9, R2, 0x1, R9 ;  /* 0x0000000102097824 */ /* 0x000fca00078e0209 */
[----:B------:R-:W-:-:S13]  /*17e0*/  ISETP.GE.U32.AND P0, PT, R9, 0x24, PT ;  /* 0x000000240900780c */ /* 0x000fda0003f06070 */
[----:B------:R-:W-:Y:S05]  /*17f0*/  @!P0 BRA `(.L_x_14) ;  /* 0xfffffff400c08947 */ /* 0x000fea000383ffff */
.L_x_1:
[----:B------:R-:W-:Y:S05]  /*1800*/  BSYNC.RECONVERGENT B0 ;  /* 0x0000000000007941 */ /* 0x000fea0003800200 */
.L_x_0:
[----:B------:R-:W4:Y:S01]  /*1810*/  LDCU.64 UR6, c[0x0][0x390] ;  /* 0x00007200ff0677ac */ /* 0x000f220008000a00 */
[----:B------:R-:W-:Y:S01]  /*1820*/  BAR.SYNC.DEFER_BLOCKING 0x0 ;  /* 0x0000000000007b1d */ /* 0x000fe20000010000 */
[----:B----4-:R-:W-:-:S04]  /*1830*/  ISETP.GE.AND P0, PT, R6, UR6, PT ;  /* 0x0000000606007c0c */ /* 0x010fc8000bf06270 */
[----:B------:R-:W-:-:S13]  /*1840*/  ISETP.GE.OR P0, PT, R4, UR7, P0 ;  /* 0x0000000704007c0c */ /* 0x000fda0008706670 */
[----:B------:R-:W-:Y:S05]  /*1850*/  @P0 EXIT ;  /* 0x000000000000094d */ /* 0x000fea0003800000 */
[----:B------:R-:W4:Y:S01]  /*1860*/  S2R R5, SR_CgaCtaId ;  /* 0x0000000000057919 */ /* 0x000f220000008800 */
[----:B------:R-:W-:Y:S01]  /*1870*/  MOV R2, 0x400 ;  /* 0x0000040000027802 */ /* 0x000fe20000000f00 */
[----:B------:R-:W5:Y:S01]  /*1880*/  LDCU.128 UR16, c[0x3][0x10] ;  /* 0x00c00200ff1077ac */ /* 0x000f620008000c00 */
[----:B------:R-:W-:Y:S01]  /*1890*/  BSSY.RECONVERGENT B0, `(.L_x_15) ;  /* 0x0000189000007945 */ /* 0x000fe20003800200 */
[----:B------:R-:W0:Y:S01]  /*18a0*/  S2R R3, SR_TID.Y ;  /* 0x0000000000037919 */ /* 0x000e220000002200 */
[----:B------:R-:W1:Y:S01]  /*18b0*/  LDCU.128 UR8, c[0x3][URZ] ;  /* 0x00c00000ff0877ac */ /* 0x000e620008000c00 */
[----:B------:R-:W2:Y:S01]  /*18c0*/  LDCU.64 UR6, c[0x3][0x60] ;  /* 0x00c00c00ff0677ac */ /* 0x000ea20008000a00 */
[----:B------:R-:W3:Y:S01]  /*18d0*/  LDCU.128 UR12, c[0x3][0x20] ;  /* 0x00c00400ff0c77ac */ /* 0x000ee20008000c00 */
[----:B------:R-:W2:Y:S01]  /*18e0*/  LDCU.128 UR20, c[0x3][0x90] ;  /* 0x00c01200ff1477ac */ /* 0x000ea20008000c00 */
[----:B-----5:R-:W-:Y:S02]  /*18f0*/  I2FP.F32.S32 R19, UR17 ;  /* 0x0000001100137c45 */ /* 0x020fe40008201400 */
[----:B------:R-:W-:Y:S01]  /*1900*/  I2FP.F32.S32 R10, UR16 ;  /* 0x00000010000a7c45 */ /* 0x000fe20008201400 */
[----:B------:R-:W5:Y:S01]  /*1910*/  LDCU.64 UR16, c[0x3][0x78] ;  /* 0x00c00f00ff1077ac */ /* 0x000f620008000a00 */
[----:B-1----:R-:W-:-:S02]  /*1920*/  I2FP.F32.S32 R15, UR8 ;  /* 0x00000008000f7c45 */ /* 0x002fc40008201400 */
[----:B------:R-:W-:Y:S02]  /*1930*/  I2FP.F32.S32 R13, UR18 ;  /* 0x00000012000d7c45 */ /* 0x000fe40008201400 */
[----:B------:R-:W-:Y:S01]  /*1940*/  I2FP.F32.S32 R8, UR19 ;  /* 0x0000001300087c45 */ /* 0x000fe20008201400 */
[----:B------:R-:W1:Y:S01]  /*1950*/  LDCU.64 UR18, c[0x3][0xa0] ;  /* 0x00c01400ff1277ac */ /* 0x000e620008000a00 */
[----:B------:R-:W-:Y:S02]  /*1960*/  I2FP.F32.S32 R14, UR9 ;  /* 0x00000009000e7c45 */ /* 0x000fe40008201400 */
[----:B----4-:R-:W-:Y:S02]  /*1970*/  LEA R5, R5, R2, 0x18 ;  /* 0x0000000205057211 */ /* 0x010fe400078ec0ff */
[----:B---3--:R-:W-:Y:S01]  /*1980*/  I2FP.F32.S32 R18, UR14 ;  /* 0x0000000e00127c45 */ /* 0x008fe20008201400 */
[----:B0-----:R-:W-:Y:S01]  /*1990*/  IMAD R6, R3, 0x24, R0 ;  /* 0x0000002403067824 */ /* 0x001fe200078e0200 */
[----:B------:R-:W-:-:S02]  /*19a0*/  I2FP.F32.S32 R12, UR15 ;  /* 0x0000000f000c7c45 */ /* 0x000fc40008201400 */
[----:B------:R-:W-:Y:S01]  /*19b0*/  I2FP.F32.S32 R7, UR12 ;  /* 0x0000000c00077c45 */ /* 0x000fe20008201400 */
[----:B------:R-:W-:Y:S01]  /*19c0*/  IMAD R6, R6, 0x3, R5 ;  /* 0x0000000306067824 */ /* 0x000fe200078e0205 */
[----:B--2---:R-:W-:Y:S01]  /*19d0*/  I2FP.F32.S32 R5, UR7 ;  /* 0x0000000700057c45 */ /* 0x004fe20008201400 */
[----:B------:R-:W0:Y:S01]  /*19e0*/  LDCU UR7, c[0x3][0x8c] ;  /* 0x00c01180ff0777ac */ /* 0x000e220008000800 */
[----:B-----5:R-:W-:Y:S02]  /*19f0*/  I2FP.F32.S32 R29, UR16 ;  /* 0x00000010001d7c45 */ /* 0x020fe40008201400 */
[----:B------:R-:W2:Y:S01]  /*1a00*/  LDS.U8 R0, [R6] ;  /* 0x0000000006007984 */ /* 0x000ea20000000000 */
[----:B------:R-:W-:Y:S01]  /*1a10*/  I2FP.F32.S32 R11, UR13 ;  /* 0x0000000d000b7c45 */ /* 0x000fe20008201400 */
[----:B------:R-:W3:Y:S01]  /*1a20*/  LDCU.128 UR12, c[0x3][0x30] ;  /* 0x00c00600ff0c77ac */ /* 0x000ee20008000c00 */
[----:B------:R-:W-:Y:S01]  /*1a30*/  I2FP.F32.S32 R4, UR10 ;  /* 0x0000000a00047c45 */ /* 0x000fe20008201400 */
[----:B------:R-:W4:Y:S01]  /*1a40*/  LDS.U8 R2, [R6+0x1] ;  /* 0x0000010006027984 */ /* 0x000f220000000000 */
[----:B------:R-:W-:Y:S01]  /*1a50*/  I2FP.F32.S32 R9, UR11 ;  /* 0x0000000b00097c45 */ /* 0x000fe20008201400 */
[----:B------:R-:W5:Y:S02]  /*1a60*/  LDCU.128 UR8, c[0x3][0x50] ;  /* 0x00c00a00ff0877ac */ /* 0x000f640008000c00 */
[----:B------:R-:W1:Y:S01]  /*1a70*/  LDS.U8 R3, [R6+0x2] ;  /* 0x0000020006037984 */ /* 0x000e620000000000 */
[----:B------:R-:W5:Y:S03]  /*1a80*/  LDCU UR16, c[0x3][0x68] ;  /* 0x00c00d00ff1077ac */ /* 0x000f660008000800 */
[----:B------:R-:W3:Y:S01]  /*1a90*/  LDS.U8 R25, [R6+0x4] ;  /* 0x0000040006197984 */ /* 0x000ee20000000000 */
[----:B0-----:R-:W-:-:S03]  /*1aa0*/  I2FP.F32.S32 R31, UR7 ;  /* 0x00000007001f7c45 */ /* 0x001fc60008201400 */
[----:B------:R-:W0:Y:S01]  /*1ab0*/  LDS.U8 R27, [R6+0x5] ;  /* 0x00000500061b7984 */ /* 0x000e220000000000 */
[----:B------:R-:W5:Y:S03]  /*1ac0*/  LDCU UR7, c[0x3][0xb4] ;  /* 0x00c01680ff0777ac */ /* 0x000f660008000800 */
[----:B------:R-:W5:Y:S04]  /*1ad0*/  LDS.U8 R23, [R6+0x3] ;  /* 0x0000030006177984 */ /* 0x000f680000000000 */
[----:B------:R-:W5:Y:S04]  /*1ae0*/  LDS.U8 R20, [R6+0x7] ;  /* 0x0000070006147984 */ /* 0x000f680000000000 */
[----:B------:R-:W5:Y:S04]  /*1af0*/  LDS.U8 R21, [R6+0x8] ;  /* 0x0000080006157984 */ /* 0x000f680000000000 */
[----:B------:R-:W5:Y:S04]  /*1b00*/  LDS.U8 R22, [R6+0x6] ;  /* 0x0000060006167984 */ /* 0x000f680000000000 */
[----:B------:R-:W5:Y:S01]  /*1b10*/  LDS.U8 R16, [R6+0xb] ;  /* 0x00000b0006107984 */ /* 0x000f620000000000 */
[----:B--2---:R-:W-:-:S03]  /*1b20*/  I2FP.F32.U32 R0, R0 ;  /* 0x0000000000007245 */ /* 0x004fc60000201000 */
[----:B------:R-:W2:Y:S01]  /*1b30*/  LDS.U8 R17, [R6+0xa] ;  /* 0x00000a0006117984 */ /* 0x000ea20000000000 */
[----:B----4-:R-:W-:Y:S01]  /*1b40*/  I2FP.F32.U32 R2, R2 ;  /* 0x0000000200027245 */ /* 0x010fe20000201000 */
[C---:B------:R-:W-:Y:S01]  /*1b50*/  FFMA R24, R0.reuse, R15, RZ ;  /* 0x0000000f00187223 */ /* 0x040fe200000000ff */
[----:B------:R-:W-:Y:S01]  /*1b60*/  FFMA R0, R0, R5, RZ ;  /* 0x0000000500007223 */ /* 0x000fe200000000ff */
[----:B-1----:R-:W-:Y:S02]  /*1b70*/  I2FP.F32.U32 R3, R3 ;  /* 0x0000000300037245 */ /* 0x002fe40000201000 */
[C---:B------:R-:W-:Y:S01]  /*1b80*/  FFMA R28, R2.reuse, R15, RZ ;  /* 0x0000000f021c7223 */ /* 0x040fe200000000ff */
[----:B------:R-:W-:Y:S01]  /*1b90*/  FFMA R2, R2, R5, RZ ;  /* 0x0000000502027223 */ /* 0x000fe200000000ff */
[----:B---3--:R-:W-:Y:S01]  /*1ba0*/  I2FP.F32.U32 R25, R25 ;  /* 0x0000001900197245 */ /* 0x008fe20000201000 */
[C---:B------:R-:W-:Y:S01]  /*1bb0*/  FFMA R26, R3.reuse, R15, RZ ;  /* 0x0000000f031a7223 */ /* 0x040fe200000000ff */
[----:B------:R-:W-:Y:S01]  /*1bc0*/  FFMA R30, R3, R5, RZ ;  /* 0x00000005031e7223 */ /* 0x000fe200000000ff */
[----:B------:R-:W1:Y:S01]  /*1bd0*/  LDS.U8 R15, [R6+0x9] ;  /* 0x00000900060f7984 */ /* 0x000e620000000000 */
[----:B0-----:R-:W-:Y:S01]  /*1be0*/  I2FP.F32.U32 R27, R27 ;  /* 0x0000001b001b7245 */ /* 0x001fe20000201000 */
[----:B------:R-:W-:-:S02]  /*1bf0*/  FFMA R2, R25, R29, R2 ;  /* 0x0000001d19027223 */ /* 0x000fc40000000002 */
[----:B------:R-:W0:Y:S01]  /*1c00*/  LDS.U8 R5, [R6+0xd] ;  /* 0x00000d0006057984 */ /* 0x000e220000000000 */
[----:B-----5:R-:W-:Y:S01]  /*1c10*/  I2FP.F32.U32 R3, R23 ;  /* 0x0000001700037245 */ /* 0x020fe20000201000 */
[-C--:B------:R-:W-:Y:S01]  /*1c20*/  FFMA R23, R25, R19.reuse, R28 ;  /* 0x0000001319177223 */ /* 0x080fe2000000001c */
[C---:B------:R-:W-:Y:S01]  /*1c30*/  FFMA R25, R27.reuse, R19, R26 ;  /* 0x000000131b197223 */ /* 0x040fe2000000001a */
[----:B------:R-:W-:Y:S01]  /*1c40*/  FFMA R26, R27, R29, R30 ;  /* 0x0000001d1b1a7223 */ /* 0x000fe2000000001e */
[----:B------:R-:W-:Y:S01]  /*1c50*/  I2FP.F32.U32 R20, R20 ;  /* 0x0000001400147245 */ /* 0x000fe20000201000 */
[C---:B------:R-:W-:Y:S01]  /*1c60*/  FFMA R27, R3.reuse, R19, R24 ;  /* 0x00000013031b7223 */ /* 0x040fe20000000018 */
[----:B------:R-:W-:Y:S01]  /*1c70*/  FFMA R29, R3, R29, R0 ;  /* 0x0000001d031d7223 */ /* 0x000fe20000000000 */
[----:B------:R-:W3:Y:S01]  /*1c80*/  LDS.U8 R19, [R6+0xe] ;  /* 0x00000e0006137984 */ /* 0x000ee20000000000 */
[----:B------:R-:W-:Y:S01]  /*1c90*/  I2FP.F32.U32 R24, R21 ;  /* 0x0000001500187245 */ /* 0x000fe20000201000 */
[----:B------:R-:W-:-:S02]  /*1ca0*/  FFMA R21, R20, R18, R23 ;  /* 0x0000001214157223 */ /* 0x000fc40000000017 */
[----:B------:R-:W4:Y:S01]  /*1cb0*/  LDS.U8 R3, [R6+0xc] ;  /* 0x00000c0006037984 */ /* 0x000f220000000000 */
[----:B------:R-:W-:Y:S01]  /*1cc0*/  I2FP.F32.U32 R28, R22 ;  /* 0x00000016001c7245 */ /* 0x000fe20000201000 */
[-C--:B------:R-:W-:Y:S01]  /*1cd0*/  FFMA R22, R20, R31.reuse, R2 ;  /* 0x0000001f14167223 */ /* 0x080fe20000000002 */
[CC--:B------:R-:W-:Y:S01]  /*1ce0*/  FFMA R25, R24.reuse, R18.reuse, R25 ;  /* 0x0000001218197223 */ /* 0x0c0fe20000000019 */
[----:B------:R-:W5:Y:S01]  /*1cf0*/  LDS.U8 R0, [R6+0x6d] ;  /* 0x00006d0006007984 */ /* 0x000f620000000000 */
[-C--:B------:R-:W-:Y:S01]  /*1d00*/  FFMA R24, R24, R31.reuse, R26 ;  /* 0x0000001f18187223 */ /* 0x080fe2000000001a */
[C---:B------:R-:W-:Y:S01]  /*1d10*/  FFMA R23, R28.reuse, R18, R27 ;  /* 0x000000121c177223 */ /* 0x040fe2000000001b */
[----:B------:R-:W-:Y:S01]  /*1d20*/  I2FP.F32.U32 R18, R16 ;  /* 0x0000001000127245 */ /* 0x000fe20000201000 */
[----:B------:R-:W5:Y:S01]  /*1d30*/  LDS.U8 R20, [R6+0x6e] ;  /* 0x00006e0006147984 */ /* 0x000f620000000000 */
[----:B------:R-:W-:Y:S01]  /*1d40*/  FFMA R26, R28, R31, R29 ;  /* 0x0000001f1c1a7223 */ /* 0x000fe2000000001d */
[----:B--2---:R-:W-:-:S02]  /*1d50*/  I2FP.F32.U32 R30, R17 ;  /* 0x00000011001e7245 */ /* 0x004fc40000201000 */
[----:B------:R-:W2:Y:S01]  /*1d60*/  LDS.U8 R2, [R6+0x6c] ;  /* 0x00006c0006027984 */ /* 0x000ea20000000000 */
[----:B------:R-:W-:Y:S02]  /*1d70*/  I2FP.F32.S32 R28, UR15 ;  /* 0x0000000f001c7c45 */ /* 0x000fe40008201400 */
[----:B------:R-:W-:Y:S01]  /*1d80*/  I2FP.F32.S32 R27, UR18 ;  /* 0x00000012001b7c45 */ /* 0x000fe20008201400 */
[----:B------:R-:W2:Y:S02]  /*1d90*/  LDS.U8 R16, [R6+0x71] ;  /* 0x0000710006107984 */ /* 0x000ea40000000000 */
[-C--:B------:R-:W-:Y:S01]  /*1da0*/  FFMA R29, R30, R28.reuse, R21 ;  /* 0x0000001c1e1d7223 */ /* 0x080fe20000000015 */
[-C--:B------:R-:W-:Y:S01]  /*1db0*/  FFMA R25, R18, R28.reuse, R25 ;  /* 0x0000001c12197223 */ /* 0x080fe20000000019 */
[----:B------:R-:W2:Y:S01]  /*1dc0*/  LDS.U8 R17, [R6+0x70] ;  /* 0x0000700006117984 */ /* 0x000ea20000000000 */
[-C--:B------:R-:W-:Y:S01]  /*1dd0*/  FFMA R30, R30, R27.reuse, R22 ;  /* 0x0000001b1e1e7223 */ /* 0x080fe20000000016 */
[----:B------:R-:W-:Y:S01]  /*1de0*/  FFMA R22, R18, R27, R24 ;  /* 0x0000001b12167223 */ /* 0x000fe20000000018 */
[----:B------:R-:W-:Y:S01]  /*1df0*/  I2FP.F32.S32 R21, UR7 ;  /* 0x0000000700157c45 */ /* 0x000fe20008201400 */
[----:B------:R-:W-:Y:S01]  /*1e00*/  LDS.U8 R18, [R6+0x6f] ;  /* 0x00006f0006127984 */ /* 0x000fe20000000000 */
[----:B-1----:R-:W-:Y:S01]  /*1e10*/  I2FP.F32.U32 R32, R15 ;  /* 0x0000000f00207245 */ /* 0x002fe20000201000 */
[----:B------:R-:W1:Y:S01]  /*1e20*/  LDCU UR7, c[0x3][0x6c] ;  /* 0x00c00d80ff0777ac */ /* 0x000e620008000800 */
[----:B------:R-:W-:Y:S01]  /*1e30*/  I2FP.F32.S32 R24, UR8 ;  /* 0x0000000800187c45 */ /* 0x000fe20008201400 */
[----:B------:R-:W1:Y:S01]  /*1e40*/  LDS.U8 R15, [R6+0x73] ;  /* 0x00007300060f7984 */ /* 0x000e620000000000 */
[----:B0-----:R-:W-:Y:S01]  /*1e50*/  I2FP.F32.U32 R34, R5 ;  /* 0x0000000500227245 */ /* 0x001fe20000201000 */
[C---:B------:R-:W-:Y:S01]  /*1e60*/  FFMA R31, R32.reuse, R28, R23 ;  /* 0x0000001c201f7223 */ /* 0x040fe20000000017 */
[----:B------:R-:W-:Y:S01]  /*1e70*/  FFMA R28, R32, R27, R26 ;  /* 0x0000001b201c7223 */ /* 0x000fe2000000001a */
[----:B------:R-:W0:Y:S01]  /*1e80*/  LDS.U8 R5, [R6+0x74] ;  /* 0x0000740006057984 */ /* 0x000e220000000000 */
[----:B------:R-:W-:Y:S01]  /*1e90*/  I2FP.F32.S32 R23, UR16 ;  /* 0x0000001000177c45 */ /* 0x000fe20008201400 */
[C---:B------:R-:W-:Y:S01]  /*1ea0*/  FFMA R30, R34.reuse, R21, R30 ;  /* 0x00000015221e7223 */ /* 0x040fe2000000001e */
[----:B------:R-:W-:Y:S01]  /*1eb0*/  FFMA R29, R34, R24, R29 ;  /* 0x00000018221d7223 */ /* 0x000fe2000000001d */
[----:B---3--:R-:W-:-:S02]  /*1ec0*/  I2FP.F32.U32 R26, R19 ;  /* 0x00000013001a7245 */ /* 0x008fc40000201000 */
[----:B------:R-:W3:Y:S01]  /*1ed0*/  LDS.U8 R19, [R6+0x72] ;  /* 0x0000720006137984 */ /* 0x000ee20000000000 */
[----:B----4-:R-:W-:Y:S02]  /*1ee0*/  I2FP.F32.U32 R32, R3 ;  /* 0x0000000300207245 */ /* 0x010fe40000201000 */
[C---:B------:R-:W-:Y:S01]  /*1ef0*/  FFMA R25, R26.reuse, R24, R25 ;  /* 0x000000181a197223 */ /* 0x040fe20000000019 */
[-C--:B------:R-:W-:Y:S01]  /*1f00*/  FFMA R26, R26, R21.reuse, R22 ;  /* 0x000000151a1a7223 */ /* 0x080fe20000000016 */
[----:B------:R-:W-:Y:S01]  /*1f10*/  I2FP.F32.S32 R3, UR13 ;  /* 0x0000000d00037c45 */ /* 0x000fe20008201400 */
[----:B------:R-:W-:Y:S01]  /*1f20*/  LDS.U8 R22, [R6+0x76] ;  /* 0x0000760006167984 */ /* 0x000fe20000000000 */
[----:B-----5:R-:W-:Y:S01]  /*1f30*/  I2FP.F32.U32 R0, R0 ;  /* 0x0000000000007245 */ /* 0x020fe20000201000 */
[C---:B------:R-:W-:Y:S01]  /*1f40*/  FFMA R31, R32.reuse, R24, R31 ;  /* 0x00000018201f7223 */ /* 0x040fe2000000001f */
[----:B------:R-:W-:Y:S02]  /*1f50*/  FFMA R24, R32, R21, R28 ;  /* 0x0000001520187223 */ /* 0x000fe4000000001c */
[----:B------:R-:W-:Y:S01]  /*1f60*/  LDS.U8 R21, [R6+0x75] ;  /* 0x0000750006157984 */ /* 0x000fe20000000000 */
[C---:B------:R-:W-:Y:S01]  /*1f70*/  FFMA R27, R0.reuse, R23, R30 ;  /* 0x00000017001b7223 */ /* 0x040fe2000000001e */
[----:B------:R-:W-:Y:S01]  /*1f80*/  I2FP.F32.U32 R30, R20 ;  /* 0x00000014001e7245 */ /* 0x000fe20000201000 */
[----:B------:R-:W-:Y:S01]  /*1f90*/  FFMA R28, R0, R14, R29 ;  /* 0x0000000e001c7223 */ /* 0x000fe2000000001d */
[----:B------:R-:W4:Y:S01]  /*1fa0*/  LDS.U8 R20, [R6+0x77] ;  /* 0x0000770006147984 */ /* 0x000f220000000000 */
[----:B--2---:R-:W-:-:S02]  /*1fb0*/  I2FP.F32.U32 R29, R2 ;  /* 0x00000002001d7245 */ /* 0x004fc40000201000 */
[CC--:B------:R-:W-:Y:S01]  /*1fc0*/  FFMA R32, R30.reuse, R14.reuse, R25 ;  /* 0x0000000e1e207223 */ /* 0x0c0fe20000000019 */
[-C--:B------:R-:W-:Y:S01]  /*1fd0*/  FFMA R25, R30, R23.reuse, R26 ;  /* 0x000000171e197223 */ /* 0x080fe2000000001a */
[----:B------:R-:W-:Y:S01]  /*1fe0*/  I2FP.F32.S32 R30, UR17 ;  /* 0x00000011001e7c45 */ /* 0x000fe20008201400 */
[C---:B------:R-:W-:Y:S01]  /*1ff0*/  FFMA R23, R29.reuse, R23, R24 ;  /* 0x000000171d177223 */ /* 0x040fe20000000018 */
[----:B------:R-:W-:Y:S01]  /*2000*/  FFMA R26, R29, R14, R31 ;  /* 0x0000000e1d1a7223 */ /* 0x000fe2000000001f */
[----:B------:R-:W2:Y:S01]  /*2010*/  LDS.U8 R24, [R6+0x79] ;  /* 0x0000790006187984 */ /* 0x000ea20000000000 */
[----:B------:R-:W-:Y:S01]  /*2020*/  I2FP.F32.U32 R31, R16 ;  /* 0x00000010001f7245 */ /* 0x000fe20000201000 */
[----:B------:R-:W5:Y:S01]  /*2030*/  LDCU.64 UR16, c[0x3][0xb8] ;  /* 0x00c01700ff1077ac */ /* 0x000f620008000a00 */
[----:B------:R-:W-:Y:S01]  /*2040*/  I2FP.F32.U32 R17, R17 ;  /* 0x0000001100117245 */ /* 0x000fe20000201000 */
[----:B------:R-:W-:Y:S01]  /*2050*/  LDS.U8 R14, [R6+0x7a] ;  /* 0x00007a00060e7984 */ /* 0x000fe20000000000 */
[----:B------:R-:W-:Y:S01]  /*2060*/  I2FP.F32.S32 R0, UR12 ;  /* 0x0000000c00007c45 */ /* 0x000fe20008201400 */
[-C--:B------:R-:W-:Y:S01]  /*2070*/  FFMA R25, R31, R30.reuse, R25 ;  /* 0x0000001e1f197223 */ /* 0x080fe20000000019 */
[----:B-1----:R-:W-:Y:S01]  /*2080*/  I2FP.F32.U32 R16, R15 ;  /* 0x0000000f00107245 */ /* 0x002fe20000201000 */
[CC--:B------:R-:W-:Y:S01]  /*2090*/  FFMA R29, R17.reuse, R13.reuse, R28 ;  /* 0x0000000d111d7223 */ /* 0x0c0fe2000000001c */
[----:B------:R-:W1:Y:S01]  /*20a0*/  LDS.U8 R15, [R6+0x78] ;  /* 0x00007800060f7984 */ /* 0x000e620000000000 */
[----:B------:R-:W-:Y:S01]  /*20b0*/  I2FP.F32.S32 R2, UR14 ;  /* 0x0000000e00027c45 */ /* 0x000fe20008201400 */
[----:B------:R-:W5:Y:S01]  /*20c0*/  LDCU.128 UR12, c[0x3][0x40] ;  /* 0x00c00800ff0c77ac */ /* 0x000f620008000c00 */
[----:B------:R-:W-:Y:S01]  /*20d0*/  FFMA R27, R17, R30, R27 ;  /* 0x0000001e111b7223 */ /* 0x000fe2000000001b */
[----:B------:R-:W-:Y:S01]  /*20e0*/  FFMA R17, R31, R13, R32 ;  /* 0x0000000d1f117223 */ /* 0x000fe20000000020 */
[----:B0-----:R-:W-:Y:S01]  /*20f0*/  I2FP.F32.U32 R28, R5 ;  /* 0x00000005001c7245 */ /* 0x001fe20000201000 */
[----:B------:R-:W-:Y:S01]  /*2100*/  FFMA R29, R16, R12, R29 ;  /* 0x0000000c101d7223 */ /* 0x000fe2000000001d */
[----:B------:R-:W-:-:S02]  /*2110*/  I2FP.F32.U32 R33, R18 ;  /* 0x0000001200217245 */ /* 0x000fc40000201000 */
[----:B------:R-:W-:Y:S01]  /*2120*/  I2FP.F32.S32 R18, UR20 ;  /* 0x0000001400127c45 */ /* 0x000fe20008201400 */
[----:B------:R-:W-:Y:S02]  /*2130*/  FFMA R5, R28, R12, R17 ;  /* 0x0000000c1c057223 */ /* 0x000fe40000000011 */
[----:B------:R-:W0:Y:S01]  /*2140*/  LDS.U8 R17, [R6+0xda] ;  /* 0x0000da0006117984 */ /* 0x000e220000000000 */
[C---:B------:R-:W-:Y:S01]  /*2150*/  FFMA R31, R33.reuse, R13, R26 ;  /* 0x0000000d211f7223 */ /* 0x040fe2000000001a */
[----:B---3--:R-:W-:Y:S01]  /*2160*/  I2FP.F32.U32 R26, R19 ;  /* 0x00000013001a7245 */ /* 0x008fe20000201000 */
[----:B------:R-:W-:Y:S01]  /*2170*/  FFMA R13, R33, R30, R23 ;  /* 0x0000001e210d7223 */ /* 0x000fe20000000017 */
[-C--:B------:R-:W-:Y:S01]  /*2180*/  FFMA R27, R16, R18.reuse, R27 ;  /* 0x00000012101b7223 */ /* 0x080fe2000000001b */
[----:B------:R-:W-:Y:S01]  /*2190*/  FFMA R25, R28, R18, R25 ;  /* 0x000000121c197223 */ /* 0x000fe20000000019 */
[----:B------:R-:W3:Y:S01]  /*21a0*/  LDS.U8 R23, [R6+0xd9] ;  /* 0x0000d90006177984 */ /* 0x000ee20000000000 */
[C---:B------:R-:W-:Y:S01]  /*21b0*/  FFMA R31, R26.reuse, R12, R31 ;  /* 0x0000000c1a1f7223 */ /* 0x040fe2000000001f */
[----:B------:R-:W-:Y:S01]  /*21c0*/  FFMA R13, R26, R18, R13 ;  /* 0x000000121a0d7223 */ /* 0x000fe2000000000d */
[----:B------:R-:W-:Y:S01]  /*21d0*/  I2FP.F32.S32 R26, UR19 ;  /* 0x00000013001a7c45 */ /* 0x000fe20008201400 */
[----:B------:R-:W3:Y:S01]  /*21e0*/  LDS.U8 R16, [R6+0xd8] ;  /* 0x0000d80006107984 */ /* 0x000ee20000000000 */
[----:B----4-:R-:W-:Y:S01]  /*21f0*/  I2FP.F32.U32 R18, R20 ;  /* 0x0000001400127245 */ /* 0x010fe20000201000 */
[----:B------:R-:W4:Y:S01]  /*2200*/  LDCU.64 UR18, c[0x3][0xa8] ;  /* 0x00c01500ff1277ac */ /* 0x000f220008000a00 */
[----:B-----5:R-:W-:Y:S01]  /*2210*/  I2FP.F32.S32 R32, UR12 ;  /* 0x0000000c00207c45 */ /* 0x020fe20008201400 */
[----:B------:R-:W5:Y:S01]  /*2220*/  LDS.U8 R19, [R6+0xdd] ;  /* 0x0000dd0006137984 */ /* 0x000f620000000000 */
[----:B------:R-:W-:Y:S01]  /*2230*/  I2FP.F32.U32 R28, R21 ;  /* 0x00000015001c7245 */ /* 0x000fe20000201000 */
[C---:B------:R-:W-:Y:S01]  /*2240*/  FFMA R21, R18.reuse, R26, R25 ;  /* 0x0000001a12157223 */ /* 0x040fe20000000019 */
[----:B------:R-:W-:Y:S01]  /*2250*/  I2FP.F32.U32 R12, R22 ;  /* 0x00000016000c7245 */ /* 0x000fe20000201000 */
[-C--:B------:R-:W-:Y:S01]  /*2260*/  FFMA R20, R18, R32.reuse, R5 ;  /* 0x0000002012147223 */ /* 0x080fe20000000005 */
[----:B------:R-:W4:Y:S01]  /*2270*/  LDS.U8 R22, [R6+0xdc] ;  /* 0x0000dc0006167984 */ /* 0x000f220000000000 */
[----:B------:R-:W-:Y:S01]  /*2280*/  FFMA R25, R28, R32, R31 ;  /* 0x000000201c197223 */ /* 0x000fe2000000001f */
[----:B--2---:R-:W-:Y:S01]  /*2290*/  I2FP.F32.U32 R31, R24 ;  /* 0x00000018001f7245 */ /* 0x004fe20000201000 */
[-C--:B------:R-:W-:Y:S01]  /*22a0*/  FFMA R33, R12, R26.reuse, R27 ;  /* 0x0000001a0c217223 */ /* 0x080fe2000000001b */
[----:B------:R-:W2:Y:S01]  /*22b0*/  LDS.U8 R18, [R6+0xdb] ;  /* 0x0000db0006127984 */ /* 0x000ea20000000000 */
[----:B------:R-:W-:Y:S01]  /*22c0*/  I2FP.F32.S32 R24, UR16 ;  /* 0x0000001000187c45 */ /* 0x000fe20008201400 */
[----:B------:R-:W-:Y:S01]  /*22d0*/  FFMA R35, R28, R26, R13 ;  /* 0x0000001a1c237223 */ /* 0x000fe2000000000d */
[----:B------:R-:W-:Y:S01]  /*22e0*/  I2FP.F32.S32 R27, UR9 ;  /* 0x00000009001b7c45 */ /* 0x000fe20008201400 */
[----:B------:R-:W2:Y:S01]  /*22f0*/  LDS.U8 R13, [R6+0xdf] ;  /* 0x0000df00060d7984 */ /* 0x000ea20000000000 */
[----:B-1----:R-:W-:Y:S01]  /*2300*/  I2FP.F32.U32 R28, R15 ;  /* 0x0000000f001c7245 */ /* 0x002fe20000201000 */
[C---:B------:R-:W-:Y:S01]  /*2310*/  FFMA R26, R31.reuse, R24, R33 ;  /* 0x000000181f1a7223 */ /* 0x040fe20000000021 */
[----:B------:R-:W-:Y:S01]  /*2320*/  I2FP.F32.U32 R33, R14 ;  /* 0x0000000e00217245 */ /* 0x000fe20000201000 */
[----:B------:R-:W-:Y:S01]  /*2330*/  LDS.U8 R15, [R6+0xde] ;  /* 0x0000de00060f7984 */ /* 0x000fe20000000000 */
[----:B------:R-:W-:Y:S01]  /*2340*/  FFMA R30, R12, R32, R29 ;  /* 0x000000200c1e7223 */ /* 0x000fe2000000001d */
[----:B------:R-:W1:Y:S01]  /*2350*/  LDCU.64 UR8, c[0x3][0x80] ;  /* 0x00c01000ff0877ac */ /* 0x000e620008000a00 */
[CC--:B------:R-:W-:Y:S01]  /*2360*/  FFMA R25, R28.reuse, R27.reuse, R25 ;  /* 0x0000001b1c197223 */ /* 0x0c0fe20000000019 */
[----:B------:R-:W2:Y:S01]  /*2370*/  LDS.U8 R14, [R6+0xe0] ;  /* 0x0000e000060e7984 */ /* 0x000ea20000000000 */
[-C--:B------:R-:W-:Y:S01]  /*2380*/  FFMA R29, R31, R27.reuse, R30 ;  /* 0x0000001b1f1d7223 */ /* 0x080fe2000000001e */
[C---:B------:R-:W-:Y:S01]  /*2390*/  FFMA R31, R33.reuse, R27, R20 ;  /* 0x0000001b211f7223 */ /* 0x040fe20000000014 */
[-C--:B------:R-:W-:Y:S01]  /*23a0*/  FFMA R21, R33, R24.reuse, R21 ;  /* 0x0000001821157223 */ /* 0x080fe20000000015 */
[----:B------:R-:W-:Y:S01]  /*23b0*/  I2FP.F32.S32 R27, UR7 ;  /* 0x00000007001b7c45 */ /* 0x000fe20008201400 */
[----:B------:R-:W-:Y:S01]  /*23c0*/  FFMA R28, R28, R24, R35 ;  /* 0x000000181c1c7223 */ /* 0x000fe20000000023 */
[----:B0-----:R-:W-:Y:S01]  /*23d0*/  I2FP.F32.U32 R30, R17 ;  /* 0x00000011001e7245 */ /* 0x001fe20000201000 */
[----:B------:R-:W-:Y:S01]  /*23e0*/  LDS.U8 R20, [R6+0xe2] ;  /* 0x0000e20006147984 */ /* 0x000fe20000000000 */
[----:B------:R-:W-:Y:S01]  /*23f0*/  I2FP.F32.S32 R12, UR10 ;  /* 0x0000000a000c7c45 */ /* 0x000fe20008201400 */
[----:B------:R-:W0:Y:S01]  /*2400*/  LDCU UR7, c[0x3][0xb0] ;  /* 0x00c01600ff0777ac */ /* 0x000e220008000800 */
[----:B------:R-:W-:Y:S01]  /*2410*/  I2FP.F32.S32 R5, UR11 ;  /* 0x0000000b00057c45 */ /* 0x000fe20008201400 */
[----:B------:R-:W0:Y:S01]  /*2420*/  LDS.U8 R17, [R6+0xe3] ;  /* 0x0000e30006117984 */ /* 0x000e220000000000 */
[C---:B------:R-:W-:Y:S01]  /*2430*/  FFMA R35, R30.reuse, R27, R21 ;  /* 0x0000001b1e237223 */ /* 0x040fe20000000015 */
[----:B---3--:R-:W-:Y:S01]  /*2440*/  I2FP.F32.U32 R24, R23 ;  /* 0x0000001700187245 */ /* 0x008fe20000201000 */
[----:B------:R-:W-:Y:S01]  /*2450*/  FFMA R31, R30, R4, R31 ;  /* 0x000000041e1f7223 */ /* 0x000fe2000000001f */
[----:B------:R-:W3:Y:S01]  /*2460*/  LDS.U8 R21, [R6+0xe1] ;  /* 0x0000e10006157984 */ /* 0x000ee20000000000 */
[----:B------:R-:W-:Y:S01]  /*2470*/  I2FP.F32.U32 R16, R16 ;  /* 0x0000001000107245 */ /* 0x000fe20000201000 */
[----:B------:R-:W3:Y:S01]  /*2480*/  LDCU.64 UR10, c[0x3][0x70] ;  /* 0x00c00e00ff0a77ac */ /* 0x000ee20008000a00 */
[CC--:B------:R-:W-:Y:S01]  /*2490*/  FFMA R29, R24.reuse, R4.reuse, R29 ;  /* 0x00000004181d7223 */ /* 0x0c0fe2000000001d */
[----:B------:R-:W-:Y:S01]  /*24a0*/  FFMA R23, R24, R27, R26 ;  /* 0x0000001b18177223 */ /* 0x000fe2000000001a */
[----:B-----5:R-:W-:Y:S01]  /*24b0*/  I2FP.F32.U32 R26, R19 ;  /* 0x00000013001a7245 */ /* 0x020fe20000201000 */
[C---:B------:R-:W-:Y:S01]  /*24c0*/  FFMA R25, R16.reuse, R4, R25 ;  /* 0x0000000410197223 */ /* 0x040fe20000000019 */
[----:B------:R-:W5:Y:S01]  /*24d0*/  LDS.U8 R19, [R6+0xe6] ;  /* 0x0000e60006137984 */ /* 0x000f620000000000 */
[----:B-1----:R-:W-:Y:S01]  /*24e0*/  I2FP.F32.S32 R24, UR8 ;  /* 0x0000000800187c45 */ /* 0x002fe20008201400 */
[----:B------:R-:W-:Y:S01]  /*24f0*/  FFMA R33, R16, R27, R28 ;  /* 0x0000001b10217223 */ /* 0x000fe2000000001c */
[----:B----4-:R-:W-:-:S02]  /*2500*/  I2FP.F32.U32 R4, R22 ;  /* 0x0000001600047245 */ /* 0x010fc40000201000 */
[----:B------:R-:W1:Y:S01]  /*2510*/  LDS.U8 R22, [R6+0xe5] ;  /* 0x0000e50006167984 */ /* 0x000e620000000000 */
[----:B--2---:R-:W-:Y:S02]  /*2520*/  I2FP.F32.U32 R30, R18 ;  /* 0x00000012001e7245 */ /* 0x004fe40000201000 */
[-C--:B------:R-:W-:Y:S01]  /*2530*/  FFMA R27, R4, R8.reuse, R29 ;  /* 0x00000008041b7223 */ /* 0x080fe2000000001d */
[----:B------:R-:W2:Y:S01]  /*2540*/  LDS.U8 R18, [R6+0xe4] ;  /* 0x0000e40006127984 */ /* 0x000ea20000000000 */
[----:B------:R-:W-:Y:S01]  /*2550*/  FFMA R29, R26, R8, R31 ;  /* 0x000000081a1d7223 */ /* 0x000fe2000000001f */
[-C--:B------:R-:W-:Y:S01]  /*2560*/  FFMA R28, R4, R24.reuse, R23 ;  /* 0x00000018041c7223 */ /* 0x080fe20000000017 */
[----:B------:R-:W-:Y:S01]  /*2570*/  FFMA R26, R26, R24, R35 ;  /* 0x000000181a1a7223 */ /* 0x000fe20000000023 */
[C---:B------:R-:W-:Y:S01]  /*2580*/  FFMA R31, R30.reuse, R8, R25 ;  /* 0x000000081e1f7223 */ /* 0x040fe20000000019 */
[----:B------:R-:W-:Y:S01]  /*2590*/  I2FP.F32.U32 R34, R13 ;  /* 0x0000000d00227245 */ /* 0x000fe20000201000 */
[----:B------:R-:W-:Y:S01]  /*25a0*/  FFMA R24, R30, R24, R33 ;  /* 0x000000181e187223 */ /* 0x000fe20000000021 */
[----:B------:R-:W4:Y:S01]  /*25b0*/  LDS.U8 R13, [R6+0x145] ;  /* 0x00014500060d7984 */ /* 0x000f220000000000 */
[----:B------:R-:W-:-:S02]  /*25c0*/  I2FP.F32.S32 R25, UR21 ;  /* 0x0000001500197c45 */ /* 0x000fc40008201400 */
[----:B------:R-:W-:Y:S01]  /*25d0*/  I2FP.F32.U32 R30, R14 ;  /* 0x0000000e001e7245 */ /* 0x000fe20000201000 */
[----:B------:R-:W4:Y:S01]  /*25e0*/  LDS.U8 R8, [R6+0x146] ;  /* 0x0001460006087984 */ /* 0x000f220000000000 */
[----:B------:R-:W-:Y:S01]  /*25f0*/  I2FP.F32.U32 R15, R15 ;  /* 0x0000000f000f7245 */ /* 0x000fe20000201000 */
[CC--:B------:R-:W-:Y:S01]  /*2600*/  FFMA R32, R34.reuse, R0.reuse, R27 ;  /* 0x0000000022207223 */ /* 0x0c0fe2000000001b */
[-C--:B------:R-:W-:Y:S01]  /*2610*/  FFMA R34, R34, R25.reuse, R28 ;  /* 0x0000001922227223 */ /* 0x080fe2000000001c */
[----:B------:R-:W4:Y:S01]  /*2620*/  LDS.U8 R14, [R6+0x144] ;  /* 0x00014400060e7984 */ /* 0x000f220000000000 */
[CC--:B------:R-:W-:Y:S01]  /*2630*/  FFMA R28, R30.reuse, R0.reuse, R29 ;  /* 0x000000001e1c7223 */ /* 0x0c0fe2000000001d */
[-C--:B------:R-:W-:Y:S01]  /*2640*/  FFMA R30, R30, R25.reuse, R26 ;  /* 0x000000191e1e7223 */ /* 0x080fe2000000001a */
[C---:B------:R-:W-:Y:S01]  /*2650*/  FFMA R26, R15.reuse, R0, R31 ;  /* 0x000000000f1a7223 */ /* 0x040fe2000000001f */
[----:B------:R-:W-:Y:S01]  /*2660*/  I2FP.F32.S32 R23, UR13 ;  /* 0x0000000d00177c45 */ /* 0x000fe20008201400 */
[----:B------:R-:W4:Y:S01]  /*2670*/  LDS.U8 R0, [R6+0x148] ;  /* 0x0001480006007984 */ /* 0x000f220000000000 */
[----:B------:R-:W-:Y:S01]  /*2680*/  I2FP.F32.S32 R27, UR18 ;  /* 0x00000012001b7c45 */ /* 0x000fe20008201400 */
[----:B------:R-:W-:Y:S01]  /*2690*/  FFMA R24, R15, R25, R24 ;  /* 0x000000190f187223 */ /* 0x000fe20000000018 */
[----:B0-----:R-:W-:Y:S01]  /*26a0*/  I2FP.F32.U32 R17, R17 ;  /* 0x0000001100117245 */ /* 0x001fe20000201000 */
[----:B------:R-:W0:Y:S01]  /*26b0*/  LDS.U8 R15, [R6+0x149] ;  /* 0x00014900060f7984 */ /* 0x000e220000000000 */
[----:B------:R-:W-:-:S02]  /*26c0*/  I2FP.F32.U32 R31, R20 ;  /* 0x00000014001f7245 */ /* 0x000fc40000201000 */
[----:B---3--:R-:W-:Y:S01]  /*26d0*/  I2FP.F32.U32 R21, R21 ;  /* 0x0000001500157245 */ /* 0x008fe20000201000 */
[C---:B------:R-:W-:Y:S01]  /*26e0*/  FFMA R29, R17.reuse, R23, R28 ;  /* 0x00000017111d7223 */ /* 0x040fe2000000001c */
[----:B------:R-:W-:Y:S01]  /*26f0*/  FFMA R25, R17, R27, R30 ;  /* 0x0000001b11197223 */ /* 0x000fe2000000001e */
[C---:B------:R-:W-:Y:S01]  /*2700*/  FFMA R33, R31.reuse, R23, R32 ;  /* 0x000000171f217223 */ /* 0x040fe20000000020 */
[----:B------:R-:W3:Y:S01]  /*2710*/  LDS.U8 R17, [R6+0x147] ;  /* 0x0001470006117984 */ /* 0x000ee20000000000 */
[----:B------:R-:W-:Y:S01]  /*2720*/  FFMA R31, R31, R27, R34 ;  /* 0x0000001b1f1f7223 */ /* 0x000fe20000000022 */
[C---:B------:R-:W-:Y:S01]  /*2730*/  FFMA R35, R21.reuse, R23, R26 ;  /* 0x0000001715237223 */ /* 0x040fe2000000001a */
[----:B------:R-:W-:Y:S01]  /*2740*/  FFMA R27, R21, R27, R24 ;  /* 0x0000001b151b7223 */ /* 0x000fe20000000018 */
[----:B------:R-:W3:Y:S01]  /*2750*/  LDS.U8 R20, [R6+0x14b] ;  /* 0x00014b0006147984 */ /* 0x000ee20000000000 */
[----:B------:R-:W-:Y:S02]  /*2760*/  I2FP.F32.S32 R28, UR17 ;  /* 0x00000011001c7c45 */ /* 0x000fe40008201400 */
[----:B-----5:R-:W-:Y:S01]  /*2770*/  I2FP.F32.U32 R30, R19 ;  /* 0x00000013001e7245 */ /* 0x020fe20000201000 */
[----:B------:R-:W5:Y:S01]  /*2780*/  LDS.U8 R21, [R6+0x14c] ;  /* 0x00014c0006157984 */ /* 0x000f620000000000 */
[----:B-1----:R-:W-:-:S02]  /*2790*/  I2FP.F32.U32 R22, R22 ;  /* 0x0000001600167245 */ /* 0x002fc40000201000 */
[----:B--2---:R-:W-:Y:S01]  /*27a0*/  I2FP.F32.U32 R32, R18 ;  /* 0x0000001200207245 */ /* 0x004fe20000201000 */
[----:B------:R-:W1:Y:S01]  /*27b0*/  LDS.U8 R19, [R6+0x14a] ;  /* 0x00014a0006137984 */ /* 0x000e620000000000 */
[C---:B------:R-:W-:Y:S01]  /*27c0*/  FFMA R26, R30.reuse, R12, R29 ;  /* 0x0000000c1e1a7223 */ /* 0x040fe2000000001d */
[----:B------:R-:W-:Y:S01]  /*27d0*/  FFMA R25, R30, R28, R25 ;  /* 0x0000001c1e197223 */ /* 0x000fe20000000019 */
[C---:B------:R-:W-:Y:S01]  /*27e0*/  FFMA R24, R22.reuse, R12, R33 ;  /* 0x0000000c16187223 */ /* 0x040fe20000000021 */
[----:B------:R-:W-:Y:S01]  /*27f0*/  FFMA R23, R22, R28, R31 ;  /* 0x0000001c16177223 */ /* 0x000fe2000000001f */
[C---:B------:R-:W-:Y:S01]  /*2800*/  FFMA R30, R32.reuse, R12, R35 ;  /* 0x0000000c201e7223 */ /* 0x040fe20000000023 */
[----:B----4-:R-:W-:Y:S01]  /*2810*/  I2FP.F32.U32 R29, R13 ;  /* 0x0000000d001d7245 */ /* 0x010fe20000201000 */
[----:B------:R-:W2:Y:S01]  /*2820*/  LDS.U8 R12, [R6+0x14e] ;  /* 0x00014e00060c7984 */ /* 0x000ea20000000000 */
[----:B------:R-:W-:Y:S01]  /*2830*/  I2FP.F32.U32 R31, R8 ;  /* 0x00000008001f7245 */ /* 0x000fe20000201000 */
[----:B------:R-:W-:Y:S01]  /*2840*/  FFMA R27, R32, R28, R27 ;  /* 0x0000001c201b7223 */ /* 0x000fe2000000001b */
[----:B------:R-:W-:Y:S01]  /*2850*/  I2FP.F32.S32 R28, UR10 ;  /* 0x0000000a001c7c45 */ /* 0x000fe20008201400 */
[----:B------:R-:W4:Y:S01]  /*2860*/  LDS.U8 R13, [R6+0x14f] ;  /* 0x00014f00060d7984 */ /* 0x000f220000000000 */
[----:B------:R-:W-:Y:S01]  /*2870*/  I2FP.F32.U32 R14, R14 ;  /* 0x0000000e000e7245 */ /* 0x000fe20000201000 */
[-C--:B------:R-:W-:Y:S01]  /*2880*/  FFMA R24, R29, R9.reuse, R24 ;  /* 0x000000091d187223 */ /* 0x080fe20000000018 */
[-C--:B------:R-:W-:Y:S01]  /*2890*/  FFMA R26, R31, R9.reuse, R26 ;  /* 0x000000091f1a7223 */ /* 0x080fe2000000001a */
[----:B------:R-:W4:Y:S01]  /*28a0*/  LDS.U8 R8, [R6+0x14d] ;  /* 0x00014d0006087984 */ /* 0x000f220000000000 */
[----:B------:R-:W-:Y:S01]  /*28b0*/  FFMA R23, R29, R28, R23 ;  /* 0x0000001c1d177223 */ /* 0x000fe20000000017 */
[C---:B------:R-:W-:Y:S01]  /*28c0*/  FFMA R30, R14.reuse, R9, R30 ;  /* 0x000000090e1e7223 */ /* 0x040fe2000000001e */
[----:B------:R-:W-:Y:S01]  /*28d0*/  I2FP.F32.U32 R29, R0 ;  /* 0x00000000001d7245 */ /* 0x000fe20000201000 */
[----:B------:R-:W4:Y:S01]  /*28e0*/  LDS.U8 R9, [R6+0x151] ;  /* 0x0001510006097984 */ /* 0x000f220000000000 */
[----:B------:R-:W-:Y:S01]  /*28f0*/  I2FP.F32.S32 R32, UR9 ;  /* 0x0000000900207c45 */ /* 0x000fe20008201400 */
[-C--:B------:R-:W-:Y:S01]  /*2900*/  FFMA R25, R31, R28.reuse, R25 ;  /* 0x0000001c1f197223 */ /* 0x080fe20000000019 */
[----:B0-----:R-:W-:Y:S01]  /*2910*/  I2FP.F32.U32 R15, R15 ;  /* 0x0000000f000f7245 */ /* 0x001fe20000201000 */
[----:B------:R-:W0:Y:S01]  /*2920*/  LDS.U8 R0, [R6+0x152] ;  /* 0x0001520006007984 */ /* 0x000e220000000000 */
[----:B------:R-:W-:Y:S01]  /*2930*/  FFMA R27, R14, R28, R27 ;  /* 0x0000001c0e1b7223 */ /* 0x000fe2000000001b */
[----:B------:R-:W-:Y:S01]  /*2940*/  I2FP.F32.S32 R22, UR22 ;  /* 0x0000001600167c45 */ /* 0x000fe20008201400 */
[-C--:B------:R-:W-:Y:S01]  /*2950*/  FFMA R23, R29, R32.reuse, R23 ;  /* 0x000000201d177223 */ /* 0x080fe20000000017 */
[----:B------:R-:W0:Y:S01]  /*2960*/  LDS.U8 R14, [R6+0x150] ;  /* 0x00015000060e7984 */ /* 0x000e220000000000 */
[----:B---3--:R-:W-:Y:S01]  /*2970*/  I2FP.F32.U32 R17, R17 ;  /* 0x0000001100117245 */ /* 0x008fe20000201000 */
[CC--:B------:R-:W-:Y:S01]  /*2980*/  FFMA R26, R15.reuse, R7.reuse, R26 ;  /* 0x000000070f1a7223 */ /* 0x0c0fe2000000001a */
[----:B------:R-:W-:Y:S01]  /*2990*/  FFMA R25, R15, R32, R25 ;  /* 0x000000200f197223 */ /* 0x000fe20000000019 */
[-C--:B------:R-:W-:Y:S01]  /*29a0*/  FFMA R24, R29, R7.reuse, R24 ;  /* 0x000000071d187223 */ /* 0x080fe20000000018 */
[----:B------:R-:W-:Y:S01]  /*29b0*/  I2FP.F32.U32 R15, R20 ;  /* 0x00000014000f7245 */ /* 0x000fe20000201000 */
[C---:B------:R-:W-:Y:S01]  /*29c0*/  FFMA R30, R17.reuse, R7, R30 ;  /* 0x00000007111e7223 */ /* 0x040fe2000000001e */
[----:B------:R-:W-:Y:S01]  /*29d0*/  FFMA R27, R17, R32, R27 ;  /* 0x00000020111b7223 */ /* 0x000fe2000000001b */
[----:B------:R-:W3:Y:S01]  /*29e0*/  LDCU.64 UR8, c[0x3][0xc0] ;  /* 0x00c01800ff0877ac */ /* 0x000ee20008000a00 */
[----:B------:R-:W0:Y:S01]  /*29f0*/  LDS.U8 R7, [R6+0x1b1] ;  /* 0x0001b10006077984 */ /* 0x000e220000000000 */
[----:B-----5:R-:W-:Y:S01]  /*2a00*/  I2FP.F32.U32 R17, R21 ;  /* 0x0000001500117245 */ /* 0x020fe20000201000 */
[CC--:B------:R-:W-:Y:S01]  /*2a10*/  FFMA R20, R15.reuse, R22.reuse, R23 ;  /* 0x000000160f147223 */ /* 0x0c0fe20000000017 */
[----:B------:R-:W-:Y:S01]  /*2a20*/  FFMA R21, R15, R3, R24 ;  /* 0x000000030f157223 */ /* 0x000fe20000000018 */
[----:B-1----:R-:W-:Y:S01]  /*2a30*/  I2FP.F32.U32 R23, R19 ;  /* 0x0000001300177245 */ /* 0x002fe20000201000 */
[----:B------:R-:W1:Y:S01]  /*2a40*/  LDS.U8 R15, [R6+0x1b2] ;  /* 0x0001b200060f7984 */ /* 0x000e620000000000 */
[CC--:B------:R-:W-:Y:S01]  /*2a50*/  FFMA R19, R17.reuse, R3.reuse, R26 ;  /* 0x0000000311137223 */ /* 0x0c0fe2000000001a */
[-C--:B------:R-:W-:Y:S01]  /*2a60*/  FFMA R24, R17, R22.reuse, R25 ;  /* 0x0000001611187223 */ /* 0x080fe20000000019 */
[----:B------:R-:W-:Y:S01]  /*2a70*/  I2FP.F32.S32 R4, UR14 ;  /* 0x0000000e00047c45 */ /* 0x000fe20008201400 */
[----:B------:R-:W5:Y:S01]  /*2a80*/  LDS.U8 R17, [R6+0x1b0] ;  /* 0x0001b00006117984 */ /* 0x000f620000000000 */
[C---:B------:R-:W-:Y:S01]  /*2a90*/  FFMA R25, R23.reuse, R3, R30 ;  /* 0x0000000317197223 */ /* 0x040fe2000000001e */
[----:B------:R-:W-:Y:S01]  /*2aa0*/  FFMA R22, R23, R22, R27 ;  /* 0x0000001617167223 */ /* 0x000fe2000000001b */
[----:B------:R-:W-:Y:S01]  /*2ab0*/  I2FP.F32.S32 R23, UR19 ;  /* 0x0000001300177c45 */ /* 0x000fe20008201400 */
[----:B------:R-:W-:Y:S01]  /*2ac0*/  LDS.U8 R3, [R6+0x1b4] ;  /* 0x0001b40006037984 */ /* 0x000fe20000000000 */
[----:B--2---:R-:W-:-:S02]  /*2ad0*/  I2FP.F32.U32 R26, R12 ;  /* 0x0000000c001a7245 */ /* 0x004fc40000201000 */
[----:B----4-:R-:W-:Y:S01]  /*2ae0*/  I2FP.F32.U32 R28, R13 ;  /* 0x0000000d001c7245 */ /* 0x010fe20000201000 */
[----:B------:R-:W2:Y:S01]  /*2af0*/  LDS.U8 R12, [R6+0x1b5] ;  /* 0x0001b500060c7984 */ /* 0x000ea20000000000 */
[----:B------:R-:W-:Y:S01]  /*2b00*/  I2FP.F32.S32 R18, UR23 ;  /* 0x0000001700127c45 */ /* 0x000fe20008201400 */
[C---:B------:R-:W-:Y:S01]  /*2b10*/  FFMA R30, R26.reuse, R4, R21 ;  /* 0x000000041a1e7223 */ /* 0x040fe20000000015 */
[----:B------:R-:W-:Y:S01]  /*2b20*/  I2FP.F32.U32 R8, R8 ;  /* 0x0000000800087245 */ /* 0x000fe20000201000 */
[----:B------:R-:W-:Y:S01]  /*2b30*/  FFMA R32, R26, R23, R20 ;  /* 0x000000171a207223 */ /* 0x000fe20000000014 */
[----:B------:R-:W4:Y:S01]  /*2b40*/  LDS.U8 R13, [R6+0x1b3] ;  /* 0x0001b300060d7984 */ /* 0x000f220000000000 */
[-C--:B------:R-:W-:Y:S01]  /*2b50*/  FFMA R20, R28, R4.reuse, R19 ;  /* 0x000000041c147223 */ /* 0x080fe20000000013 */
[----:B------:R-:W-:Y:S01]  /*2b60*/  I2FP.F32.U32 R9, R9 ;  /* 0x0000000900097245 */ /* 0x000fe20000201000 */
[C---:B------:R-:W-:Y:S01]  /*2b70*/  FFMA R26, R8.reuse, R4, R25 ;  /* 0x00000004081a7223 */ /* 0x040fe20000000019 */
[----:B---3--:R-:W-:Y:S01]  /*2b80*/  I2FP.F32.S32 R25, UR8 ;  /* 0x0000000800197c45 */ /* 0x008fe20008201400 */
[----:B------:R-:W3:Y:S01]  /*2b90*/  LDS.U8 R4, [R6+0x1b8] ;  /* 0x0001b80006047984 */ /* 0x000ee20000000000 */
[-C--:B------:R-:W-:Y:S01]  /*2ba0*/  FFMA R22, R8, R23.reuse, R22 ;  /* 0x0000001708167223 */ /* 0x080fe20000000016 */
[----:B------:R-:W-:Y:S01]  /*2bb0*/  FFMA R24, R28, R23, R24 ;  /* 0x000000171c187223 */ /* 0x000fe20000000018 */
[C---:B------:R-:W-:Y:S01]  /*2bc0*/  FFMA R19, R9.reuse, R5, R30 ;  /* 0x0000000509137223 */ /* 0x040fe2000000001e */
[----:B------:R-:W3:Y:S01]  /*2bd0*/  LDS.U8 R8, [R6+0x1bb] ;  /* 0x0001bb0006087984 */ /* 0x000ee20000000000 */
[----:B------:R-:W-:Y:S01]  /*2be0*/  FFMA R21, R9, R25, R32 ;  /* 0x0000001909157223 */ /* 0x000fe20000000020 */
[----:B0-----:R-:W-:Y:S01]  /*2bf0*/  I2FP.F32.U32 R23, R0 ;  /* 0x0000000000177245 */ /* 0x001fe20000201000 */
[----:B------:R-:W0:Y:S01]  /*2c00*/  LDCU UR8, c[0x3][0x88] ;  /* 0x00c01100ff0877ac */ /* 0x000e220008000800 */
[----:B------:R-:W3:Y:S01]  /*2c10*/  LDS.U8 R9, [R6+0x1b7] ;  /* 0x0001b70006097984 */ /* 0x000ee20000000000 */
[----:B------:R-:W-:-:S02]  /*2c20*/  I2FP.F32.U32 R29, R14 ;  /* 0x0000000e001d7245 */ /* 0x000fc40000201000 */
[C---:B------:R-:W-:Y:S01]  /*2c30*/  FFMA R31, R23.reuse, R25, R24 ;  /* 0x00000019171f7223 */ /* 0x040fe20000000018 */
[----:B------:R-:W3:Y:S01]  /*2c40*/  LDS.U8 R0, [R6+0x1be] ;  /* 0x0001be0006007984 */ /* 0x000ee20000000000 */
[----:B------:R-:W-:Y:S01]  /*2c50*/  FFMA R27, R23, R5, R20 ;  /* 0x00000005171b7223 */ /* 0x000fe20000000014 */
[C---:B------:R-:W-:Y:S01]  /*2c60*/  FFMA R25, R29.reuse, R25, R22 ;  /* 0x000000191d197223 */ /* 0x040fe20000000016 */
[----:B------:R-:W-:Y:S01]  /*2c70*/  FFMA R23, R29, R5, R26 ;  /* 0x000000051d177223 */ /* 0x000fe2000000001a */
[----:B------:R-:W3:Y:S01]  /*2c80*/  LDS.U8 R14, [R6+0x1b6] ;  /* 0x0001b600060e7984 */ /* 0x000ee20000000000 */
[----:B------:R-:W-:Y:S02]  /*2c90*/  I2FP.F32.U32 R24, R7 ;  /* 0x0000000700187245 */ /* 0x000fe40000201000 */
[----:B------:R-:W-:Y:S01]  /*2ca0*/  I2FP.F32.S32 R22, UR11 ;  /* 0x0000000b00167c45 */ /* 0x000fe20008201400 */
[----:B------:R-:W3:Y:S01]  /*2cb0*/  LDS.U8 R5, [R6+0x1b9] ;  /* 0x0001b90006057984 */ /* 0x000ee20000000000 */
[----:B-1----:R-:W-:Y:S01]  /*2cc0*/  I2FP.F32.U32 R26, R15 ;  /* 0x0000000f001a7245 */ /* 0x002fe20000201000 */
[C---:B------:R-:W-:Y:S01]  /*2cd0*/  FFMA R20, R24.reuse, R10, R19 ;  /* 0x0000000a18147223 */ /* 0x040fe20000000013 */
[----:B------:R-:W-:Y:S01]  /*2ce0*/  I2FP.F32.S32 R16, UR15 ;  /* 0x0000000f00107c45 */ /* 0x000fe20008201400 */
[----:B------:R-:W1:Y:S01]  /*2cf0*/  LDS.U8 R7, [R6+0x1ba] ;  /* 0x0001ba0006077984 */ /* 0x000e620000000000 */
[----:B------:R-:W-:Y:S01]  /*2d00*/  FFMA R30, R24, R22, R21 ;  /* 0x00000016181e7223 */ /* 0x000fe20000000015 */
[----:B-----5:R-:W-:Y:S01]  /*2d10*/  I2FP.F32.U32 R24, R17 ;  /* 0x0000001100187245 */ /* 0x020fe20000201000 */
[C---:B------:R-:W-:Y:S01]  /*2d20*/  FFMA R28, R26.reuse, R10, R27 ;  /* 0x0000000a1a1c7223 */ /* 0x040fe2000000001b */
[----:B------:R-:W5:Y:S01]  /*2d30*/  LDS.U8 R15, [R6+0x1bd] ;  /* 0x0001bd00060f7984 */ /* 0x000f620000000000 */
[----:B0-----:R-:W-:Y:S01]  /*2d40*/  I2FP.F32.S32 R27, UR8 ;  /* 0x00000008001b7c45 */ /* 0x001fe20008201400 */
[----:B------:R-:W-:Y:S01]  /*2d50*/  FFMA R26, R26, R22, R31 ;  /* 0x000000161a1a7223 */ /* 0x000fe2000000001f */
[C---:B------:R-:W-:Y:S01]  /*2d60*/  FFMA R10, R24.reuse, R10, R23 ;  /* 0x0000000a180a7223 */ /* 0x040fe20000000017 */
[----:B------:R3:W0:Y:S01]  /*2d70*/  LDS.U8 R17, [R6+0x1bc] ;  /* 0x0001bc0006117984 */ /* 0x0006220000000000 */
[----:B--2---:R-:W-:Y:S01]  /*2d80*/  I2FP.F32.U32 R23, R12 ;  /* 0x0000000c00177245 */ /* 0x004fe20000201000 */
[----:B------:R-:W-:Y:S01]  /*2d90*/  FFMA R22, R24, R22, R25 ;  /* 0x0000001618167223 */ /* 0x000fe20000000019 */
[----:B------:R-:W-:-:S02]  /*2da0*/  I2FP.F32.U32 R21, R3 ;  /* 0x0000000300157245 */ /* 0x000fc40000201000 */
[----:B----4-:R-:W-:Y:S01]  /*2db0*/  I2FP.F32.U32 R19, R13 ;  /* 0x0000000d00137245 */ /* 0x010fe20000201000 */
[----:B------:R-:W-:Y:S01]  /*2dc0*/  FFMA R25, R23, R27, R26 ;  /* 0x0000001b17197223 */ /* 0x000fe2000000001a */
[----:B---3--:R-:W-:Y:S01]  /*2dd0*/  I2FP.F32.U32 R6, R4 ;  /* 0x0000000400067245 */ /* 0x008fe20000201000 */
[C---:B------:R-:W-:Y:S01]  /*2de0*/  FFMA R3, R21.reuse, R11, R20 ;  /* 0x0000000b15037223 */ /* 0x040fe20000000014 */
[----:B------:R-:W-:Y:S01]  /*2df0*/  FFMA R13, R21, R27, R30 ;  /* 0x0000001b150d7223 */ /* 0x000fe2000000001e */
[-C--:B------:R-:W-:Y:S01]  /*2e00*/  FFMA R21, R23, R11.reuse, R28 ;  /* 0x0000000b17157223 */ /* 0x080fe2000000001c */
[C---:B------:R-:W-:Y:S01]  /*2e10*/  FFMA R11, R19.reuse, R11, R10 ;  /* 0x0000000b130b7223 */ /* 0x040fe2000000000a */
[----:B------:R-:W-:Y:S01]  /*2e20*/  I2FP.F32.S32 R4, UR7 ;  /* 0x0000000700047c45 */ /* 0x000fe20008201400 */
[C---:B------:R-:W-:Y:S01]  /*2e30*/  FFMA R10, R6.reuse, R18, R25 ;  /* 0x00000012060a7223 */ /* 0x040fe20000000019 */
[----:B------:R-:W-:Y:S01]  /*2e40*/  I2FP.F32.U32 R23, R8 ;  /* 0x0000000800177245 */ /* 0x000fe20000201000 */
[----:B------:R-:W-:Y:S01]  /*2e50*/  FFMA R21, R6, R2, R21 ;  /* 0x0000000206157223 */ /* 0x000fe20000000015 */
[----:B------:R-:W-:Y:S01]  /*2e60*/  I2FP.F32.U32 R8, R9 ;  /* 0x0000000900087245 */ /* 0x000fe20000201000 */
[----:B------:R-:W-:Y:S01]  /*2e70*/  FFMA R19, R19, R27, R22 ;  /* 0x0000001b13137223 */ /* 0x000fe20000000016 */
[----:B------:R-:W-:Y:S01]  /*2e80*/  I2FP.F32.S32 R6, UR9 ;  /* 0x0000000900067c45 */ /* 0x000fe20008201400 */
[C---:B------:R-:W-:Y:S01]  /*2e90*/  FFMA R10, R23.reuse, R4, R10 ;  /* 0x00000004170a7223 */ /* 0x040fe2000000000a */
[----:B------:R-:W-:Y:S01]  /*2ea0*/  I2FP.F32.U32 R9, R0 ;  /* 0x0000000000097245 */ /* 0x000fe20000201000 */
[----:B------:R-:W-:Y:S01]  /*2eb0*/  FFMA R21, R23, R16, R21 ;  /* 0x0000001017157223 */ /* 0x000fe20000000015 */
[----:B------:R-:W-:Y:S01]  /*2ec0*/  I2FP.F32.S32 R0, UR6 ;  /* 0x0000000600007c45 */ /* 0x000fe20008201400 */
[C---:B------:R-:W-:Y:S01]  /*2ed0*/  FFMA R3, R8.reuse, R2, R3 ;  /* 0x0000000208037223 */ /* 0x040fe20000000003 */
[----:B------:R-:W-:Y:S01]  /*2ee0*/  I2FP.F32.U32 R14, R14 ;  /* 0x0000000e000e7245 */ /* 0x000fe20000201000 */
[C---:B------:R-:W-:Y:S01]  /*2ef0*/  FFMA R10, R9.reuse, R6, R10 ;  /* 0x00000006090a7223 */ /* 0x040fe2000000000a */
[----:B------:R-:W-:Y:S01]  /*2f00*/  FFMA R13, R8, R18, R13 ;  /* 0x00000012080d7223 */ /* 0x000fe2000000000d */
[----:B------:R-:W-:-:S02]  /*2f10*/  FFMA R21, R9, R0, R21 ;  /* 0x0000000009157223 */ /* 0x000fc40000000015 */
[----:B------:R-:W-:Y:S01]  /*2f20*/  FMUL R10, R10, R10 ;  /* 0x0000000a0a0a7220 */ /* 0x000fe20000400000 */
[C---:B------:R-:W-:Y:S01]  /*2f30*/  FFMA R11, R14.reuse, R2, R11 ;  /* 0x000000020e0b7223 */ /* 0x040fe2000000000b */
[----:B------:R-:W-:Y:S01]  /*2f40*/  I2FP.F32.U32 R2, R5 ;  /* 0x0000000500027245 */ /* 0x000fe20000201000 */
[----:B------:R-:W-:Y:S01]  /*2f50*/  FFMA R19, R14, R18, R19 ;  /* 0x000000120e137223 */ /* 0x000fe20000000013 */
[----:B------:R-:W-:Y:S01]  /*2f60*/  FFMA R10, R21, R21, R10 ;  /* 0x00000015150a7223 */ /* 0x000fe2000000000a */
[----:B-1----:R-:W-:Y:S02]  /*2f70*/  I2FP.F32.U32 R8, R7 ;  /* 0x0000000700087245 */ /* 0x002fe40000201000 */
[C---:B------:R-:W-:Y:S01]  /*2f80*/  FFMA R11, R2.reuse, R16, R11 ;  /* 0x00000010020b7223 */ /* 0x040fe2000000000b */
[----:B-----5:R-:W-:Y:S01]  /*2f90*/  I2FP.F32.U32 R15, R15 ;  /* 0x0000000f000f7245 */ /* 0x020fe20000201000 */
[----:B------:R-:W-:Y:S01]  /*2fa0*/  FFMA R2, R2, R4, R19 ;  /* 0x0000000402027223 */ /* 0x000fe20000000013 */
[----:B------:R-:W-:Y:S01]  /*2fb0*/  IADD3 R5, PT, PT, R10, -0xd000000, RZ ;  /* 0xf30000000a057810 */ /* 0x000fe20007ffe0ff */
[C---:B------:R-:W-:Y:S01]  /*2fc0*/  FFMA R3, R8.reuse, R16, R3 ;  /* 0x0000001008037223 */ /* 0x040fe20000000003 */
[----:B0-----:R-:W-:Y:S01]  /*2fd0*/  I2FP.F32.U32 R17, R17 ;  /* 0x0000001100117245 */ /* 0x001fe20000201000 */
[----:B------:R-:W-:Y:S01]  /*2fe0*/  FFMA R8, R8, R4, R13 ;  /* 0x0000000408087223 */ /* 0x000fe2000000000d */
[----:B------:R-:W-:Y:S01]  /*2ff0*/  ISETP.GT.U32.AND P0, PT, R5, 0x727fffff, PT ;  /* 0x727fffff0500780c */ /* 0x000fe20003f04070 */
[C---:B------:R-:W-:Y:S01]  /*3000*/  FFMA R3, R15.reuse, R0, R3 ;  /* 0x000000000f037223 */ /* 0x040fe20000000003 */
[----:B------:R0:W1:Y:S01]  /*3010*/  MUFU.RSQ R5, R10 ;  /* 0x0000000a00057308 */ /* 0x0000620000001400 */
[-C--:B------:R-:W-:Y:S01]  /*3020*/  FFMA R8, R15, R6.reuse, R8 ;  /* 0x000000060f087223 */ /* 0x080fe20000000008 */
[C---:B------:R-:W-:Y:S01]  /*3030*/  FFMA R2, R17.reuse, R6, R2 ;  /* 0x0000000611027223 */ /* 0x040fe20000000002 */
[----:B------:R-:W-:-:S02]  /*3040*/  FFMA R11, R17, R0, R11 ;  /* 0x00000000110b7223 */ /* 0x000fc4000000000b */
[----:B------:R-:W-:Y:S01]  /*3050*/  FMUL R8, R8, R8 ;  /* 0x0000000808087220 */ /* 0x000fe20000400000 */
[----:B------:R-:W-:-:S03]  /*3060*/  FMUL R2, R2, R2 ;  /* 0x0000000202027220 */ /* 0x000fc60000400000 */
[----:B------:R-:W-:Y:S01]  /*3070*/  FFMA R8, R3, R3, R8 ;  /* 0x0000000303087223 */ /* 0x000fe20000000008 */
[----:B------:R-:W-:Y:S01]  /*3080*/  FFMA R11, R11, R11, R2 ;  /* 0x0000000b0b0b7223 */ /* 0x000fe20000000002 */
[----:B0-----:R-:W-:Y:S06]  /*3090*/  @!P0 BRA `(.L_x_16) ;  /* 0x0000000000108947 */ /* 0x001fec0003800000 */
[----:B------:R-:W-:Y:S01]  /*30a0*/  IMAD.MOV.U32 R0, RZ, RZ, R10 ;  /* 0x000000ffff007224 */ /* 0x000fe200078e000a */
[----:B------:R-:W-:-:S07]  /*30b0*/  MOV R7, 0x30d0 ;  /* 0x000030d000077802 */ /* 0x000fce0000000f00 */
[----:B-1----:R-:W-:Y:S05]  /*30c0*/  CALL.REL.NOINC `($__internal_0_$__cuda_sm20_sqrt_rn_f32_slowpath) ;  /* 0x0000000400207944 */ /* 0x002fea0003c00000 */
[----:B------:R-:W-:Y:S05]  /*30d0*/  BRA `(.L_x_17) ;  /* 0x0000000000107947 */ /* 0x000fea0003800000 */
.L_x_16:
[----:B-1----:R-:W-:Y:S01]  /*30e0*/  FMUL.FTZ R3, R10, R5 ;  /* 0x000000050a037220 */ /* 0x002fe20000410000 */
[----:B------:R-:W-:-:S03]  /*30f0*/  FMUL.FTZ R5, R5, 0.5 ;  /* 0x3f00000005057820 */ /* 0x000fc60000410000 */
[----:B------:R-:W-:-:S04]  /*3100*/  FFMA R0, -R3, R3, R10 ;  /* 0x0000000303007223 */ /* 0x000fc8000000010a */
[----:B------:R-:W-:-:S07]  /*3110*/  FFMA R0, R0, R5, R3 ;  /* 0x0000000500007223 */ /* 0x000fce0000000003 */
.L_x_17:
[----:B------:R-:W-:Y:S05]  /*3120*/  BSYNC.RECONVERGENT B0 ;  /* 0x0000000000007941 */ /* 0x000fea0003800200 */
.L_x_15:
[----:B------:R-:W-:Y:S01]  /*3130*/  VIADD R2, R8, 0xf3000000 ;  /* 0xf300000008027836 */ /* 0x000fe20000000000 */
[----:B------:R0:W1:Y:S01]  /*3140*/  MUFU.RSQ R3, R8 ;  /* 0x0000000800037308 */ /* 0x0000620000001400 */
[----:B------:R-:W-:Y:S01]  /*3150*/  BSSY.RECONVERGENT B0, `(.L_x_18) ;  /* 0x000000c000007945 */ /* 0x000fe20003800200 */
[----:B------:R-:W-:Y:S02]  /*3160*/  FMUL R9, R0, 0.125 ;  /* 0x3e00000000097820 */ /* 0x000fe40000400000 */
[----:B------:R-:W-:-:S13]  /*3170*/  ISETP.GT.U32.AND P0, PT, R2, 0x727fffff, PT ;  /* 0x727fffff0200780c */ /* 0x000fda0003f04070 */
[----:B01----:R-:W-:Y:S05]  /*3180*/  @!P0 BRA `(.L_x_19) ;  /* 0x0000000000108947 */ /* 0x003fea0003800000 */
[----:B------:R-:W-:Y:S02]  /*3190*/  MOV R0, R8 ;  /* 0x0000000800007202 */ /* 0x000fe40000000f00 */
[----:B------:R-:W-:-:S07]  /*31a0*/  MOV R7, 0x31c0 ;  /* 0x000031c000077802 */ /* 0x000fce0000000f00 */
[----:B------:R-:W-:Y:S05]  /*31b0*/  CALL.REL.NOINC `($__internal_0_$__cuda_sm20_sqrt_rn_f32_slowpath) ;  /* 0x0000000000e47944 */ /* 0x000fea0003c00000 */
[----:B------:R-:W-:Y:S05]  /*31c0*/  BRA `(.L_x_20) ;  /* 0x0000000000107947 */ /* 0x000fea0003800000 */
.L_x_19:
[----:B------:R-:W-:Y:S01]  /*31d0*/  FMUL.FTZ R5, R8, R3 ;  /* 0x0000000308057220 */ /* 0x000fe20000410000 */
[----:B------:R-:W-:-:S03]  /*31e0*/  FMUL.FTZ R3, R3, 0.5 ;  /* 0x3f00000003037820 */ /* 0x000fc60000410000 */
[----:B------:R-:W-:-:S04]  /*31f0*/  FFMA R0, -R5, R5, R8 ;  /* 0x0000000505007223 */ /* 0x000fc80000000108 */
[----:B------:R-:W-:-:S07]  /*3200*/  FFMA R0, R0, R3, R5 ;  /* 0x0000000300007223 */ /* 0x000fce0000000005 */
.L_x_20:
[----:B------:R-:W-:Y:S05]  /*3210*/  BSYNC.RECONVERGENT B0 ;  /* 0x0000000000007941 */ /* 0x000fea0003800200 */
.L_x_18:
[----:B------:R-:W-:Y:S01]  /*3220*/  VIADD R3, R11, 0xf3000000 ;  /* 0xf30000000b037836 */ /* 0x000fe20000000000 */
[----:B------:R0:W1:Y:S01]  /*3230*/  MUFU.RSQ R2, R11 ;  /* 0x0000000b00027308 */ /* 0x0000620000001400 */
[----:B------:R-:W-:Y:S01]  /*3240*/  BSSY.RECONVERGENT B0, `(.L_x_21) ;  /* 0x000000c000007945 */ /* 0x000fe20003800200 */
[----:B------:R-:W-:Y:S02]  /*3250*/  FMUL R8, R0, 0.125 ;  /* 0x3e00000000087820 */ /* 0x000fe40000400000 */
[----:B------:R-:W-:-:S13]  /*3260*/  ISETP.GT.U32.AND P0, PT, R3, 0x727fffff, PT ;  /* 0x727fffff0300780c */ /* 0x000fda0003f04070 */
[----:B01----:R-:W-:Y:S05]  /*3270*/  @!P0 BRA `(.L_x_22) ;  /* 0x0000000000108947 */ /* 0x003fea0003800000 */
[----:B------:R-:W-:Y:S01]  /*3280*/  IMAD.MOV.U32 R0, RZ, RZ, R11 ;  /* 0x000000ffff007224 */ /* 0x000fe200078e000b */
[----:B------:R-:W-:-:S07]  /*3290*/  MOV R7, 0x32b0 ;  /* 0x000032b000077802 */ /* 0x000fce0000000f00 */
[----:B------:R-:W-:Y:S05]  /*32a0*/  CALL.REL.NOINC `($__internal_0_$__cuda_sm20_sqrt_rn_f32_slowpath) ;  /* 0x0000000000a87944 */ /* 0x000fea0003c00000 */
[----:B------:R-:W-:Y:S05]  /*32b0*/  BRA `(.L_x_23) ;  /* 0x0000000000107947 */ /* 0x000fea0003800000 */
.L_x_22:
[----:B------:R-:W-:Y:S01]  /*32c0*/  FMUL.FTZ R0, R11, R2 ;  /* 0x000000020b007220 */ /* 0x000fe20000410000 */
[----:B------:R-:W-:-:S03]  /*32d0*/  FMUL.FTZ R2, R2, 0.5 ;  /* 0x3f00000002027820 */ /* 0x000fc60000410000 */
[----:B------:R-:W-:-:S04]  /*32e0*/  FFMA R11, -R0, R0, R11 ;  /* 0x00000000000b7223 */ /* 0x000fc8000000010b */
[----:B------:R-:W-:-:S07]  /*32f0*/  FFMA R0, R11, R2, R0 ;  /* 0x000000020b007223 */ /* 0x000fce0000000000 */
.L_x_23:
[----:B------:R-:W-:Y:S05]  /*3300*/  BSYNC.RECONVERGENT B0 ;  /* 0x0000000000007941 */ /* 0x000fea0003800200 */
.L_x_21:
[----:B------:R-:W0:Y:S01]  /*3310*/  S2R R3, SR_TID.X ;  /* 0x0000000000037919 */ /* 0x000e220000002100 */
[----:B------:R-:W1:Y:S01]  /*3320*/  LDC R5, c[0x0][0x364] ;  /* 0x0000d900ff057b82 */ /* 0x000e620000000800 */
[----:B------:R-:W2:Y:S01]  /*3330*/  LDCU UR9, c[0x0][0x394] ;  /* 0x00007280ff0977ac */ /* 0x000ea20008000800 */
[----:B------:R-:W-:Y:S01]  /*3340*/  FMUL R0, R0, 0.125 ;  /* 0x3e00000000007820 */ /* 0x000fe20000400000 */
[----:B------:R-:W1:Y:S01]  /*3350*/  S2R R4, SR_TID.Y ;  /* 0x0000000000047919 */ /* 0x000e620000002200 */
[----:B------:R-:W-:Y:S02]  /*3360*/  FMNMX R6, R9, 255, PT ;  /* 0x437f000009067809 */ /* 0x000fe40003800000 */
[----:B------:R-:W-:Y:S02]  /*3370*/  FMNMX R8, R8, 255, PT ;  /* 0x437f000008087809 */ /* 0x000fe40003800000 */
[----:B------:R-:W0:Y:S01]  /*3380*/  S2UR UR6, SR_CTAID.X ;  /* 0x00000000000679c3 */ /* 0x000e220000002500 */
[----:B------:R-:W-:Y:S01]  /*3390*/  FMNMX R0, R0, 255, PT ;  /* 0x437f000000007809 */ /* 0x000fe20003800000 */
[----:B------:R-:W3:Y:S06]  /*33a0*/  F2I.U32.TRUNC.NTZ R7, R6 ;  /* 0x0000000600077305 */ /* 0x000eec000020f000 */
[----:B------:R-:W0:Y:S02]  /*33b0*/  LDC R2, c[0x0][0x360] ;  /* 0x0000d800ff027b82 */ /* 0x000e240000000800 */
[----:B------:R-:W4:Y:S06]  /*33c0*/  F2I.U32.TRUNC.NTZ R9, R8 ;  /* 0x0000000800097305 */ /* 0x000f2c000020f000 */
[----:B------:R-:W1:Y:S02]  /*33d0*/  S2UR UR8, SR_CTAID.Y ;  /* 0x00000000000879c3 */ /* 0x000e640000002600 */
[----:B------:R-:W5:Y:S06]  /*33e0*/  F2I.U32.TRUNC.NTZ R11, R0 ;  /* 0x00000000000b7305 */ /* 0x000f6c000020f000 */
[----:B------:R-:W3:Y:S01]  /*33f0*/  LDC R13, c[0x0][0x398] ;  /* 0x0000e600ff0d7b82 */ /* 0x000ee20000000800 */
[----:B0-----:R-:W-:Y:S01]  /*3400*/  IMAD R2, R2, UR6, R3 ;  /* 0x0000000602027c24 */ /* 0x001fe2000f8e0203 */
[----:B------:R-:W0:Y:S04]  /*3410*/  LDCU.64 UR6, c[0x0][0x388] ;  /* 0x00007100ff0677ac */ /* 0x000e280008000a00 */
[----:B------:R-:W-:Y:S01]  /*3420*/  SHF.R.S32.HI R3, RZ, 0x1f, R2 ;  /* 0x0000001fff037819 */ /* 0x000fe20000011402 */
[----:B-1----:R-:W-:-:S04]  /*3430*/  IMAD R5, R5, UR8, R4 ;  /* 0x0000000805057c24 */ /* 0x002fc8000f8e0204 */
[----:B--2---:R-:W-:-:S04]  /*3440*/  IMAD.WIDE.U32 R2, R5, UR9, R2 ;  /* 0x0000000905027c25 */ /* 0x004fc8000f8e0002 */
[-C--:B---3--:R-:W-:Y:S01]  /*3450*/  IMAD R3, R3, R13.reuse, RZ ;  /* 0x0000000d03037224 */ /* 0x088fe200078e02ff */
[----:B------:R-:W-:Y:S01]  /*3460*/  ISETP.NE.AND P1, PT, R13, 0x4, PT ;  /* 0x000000040d00780c */ /* 0x000fe20003f25270 */
[----:B------:R-:W-:-:S05]  /*3470*/  IMAD.WIDE.U32 R4, R2, R13, RZ ;  /* 0x0000000d02047225 */ /* 0x000fca00078e00ff */
[----:B------:R-:W-:Y:S02]  /*3480*/  IADD3 R10, PT, PT, R5, R3, RZ ;  /* 0x00000003050a7210 */ /* 0x000fe40007ffe0ff */
[----:B0-----:R-:W-:-:S04]  /*3490*/  IADD3 R2, P0, PT, R4, UR6, RZ ;  /* 0x0000000604027c10 */ /* 0x001fc8000ff1e0ff */
[----:B------:R-:W-:-:S05]  /*34a0*/  IADD3.X R3, PT, PT, R10, UR7, RZ, P0, !PT ;  /* 0x000000070a037c10 */ /* 0x000fca00087fe4ff */
[----:B------:R0:W-:Y:S04]  /*34b0*/  STG.E.U8 desc[UR4][R2.64+0x2], R7 ;  /* 0x0000020702007986 */ /* 0x0001e8000c101104 */
[----:B----4-:R0:W-:Y:S04]  /*34c0*/  STG.E.U8 desc[UR4][R2.64+0x1], R9 ;  /* 0x0000010902007986 */ /* 0x0101e8000c101104 */
[----:B-----5:R0:W-:Y:S01]  /*34d0*/  STG.E.U8 desc[UR4][R2.64], R11 ;  /* 0x0000000b02007986 */ /* 0x0201e2000c101104 */
[----:B------:R-:W-:Y:S05]  /*34e0*/  @P1 EXIT ;  /* 0x000000000000194d */ /* 0x000fea0003800000 */
[----:B------:R-:W1:Y:S02]  /*34f0*/  LDCU.64 UR6, c[0x0][0x380] ;  /* 0x00007000ff0677ac */ /* 0x000e640008000a00 */
[----:B-1----:R-:W-:-:S04]  /*3500*/  IADD3 R4, P0, PT, R4, UR6, RZ ;  /* 0x0000000604047c10 */ /* 0x002fc8000ff1e0ff */
[----:B------:R-:W-:-:S06]  /*3510*/  IADD3.X R5, PT, PT, R10, UR7, RZ, P0, !PT ;  /* 0x000000070a057c10 */ /* 0x000fcc00087fe4ff */
[----:B------:R-:W2:Y:S04]  /*3520*/  LDG.E.U8.CONSTANT R5, desc[UR4][R4.64+0x3] ;  /* 0x0000030404057981 */ /* 0x000ea8000c1e9100 */
[----:B--2---:R-:W-:Y:S01]  /*3530*/  STG.E.U8 desc[UR4][R2.64+0x3], R5 ;  /* 0x0000030502007986 */ /* 0x004fe2000c101104 */
[----:B------:R-:W-:Y:S05]  /*3540*/  EXIT ;  /* 0x000000000000794d */ /* 0x000fea0003800000 */
        .weak           $__internal_0_$__cuda_sm20_sqrt_rn_f32_slowpath
        .type           $__internal_0_$__cuda_sm20_sqrt_rn_f32_slowpath,@function
        .size           $__internal_0_$__cuda_sm20_sqrt_rn_f32_slowpath,(.L_x_26 - $__internal_0_$__cuda_sm20_sqrt_rn_f32_slowpath)
$__internal_0_$__cuda_sm20_sqrt_rn_f32_slowpath:
[----:B------:R-:W-:-:S13]  /*3550*/  LOP3.LUT P0, RZ, R0, 0x7fffffff, RZ, 0xc0, !PT ;  /* 0x7fffffff00ff7812 */ /* 0x000fda000780c0ff */
[----:B------:R-:W-:Y:S01]  /*3560*/  @!P0 IMAD.MOV.U32 R2, RZ, RZ, R0 ;  /* 0x000000ffff028224 */ /* 0x000fe200078e0000 */
[----:B------:R-:W-:Y:S06]  /*3570*/  @!P0 BRA `(.L_x_24) ;  /* 0x0000000000408947 */ /* 0x000fec0003800000 */
[----:B------:R-:W-:-:S13]  /*3580*/  FSETP.GEU.FTZ.AND P0, PT, R0, RZ, PT ;  /* 0x000000ff0000720b */ /* 0x000fda0003f1e000 */
[----:B------:R-:W-:Y:S01]  /*3590*/  @!P0 MOV R2, 0x7fffffff ;  /* 0x7fffffff00028802 */ /* 0x000fe20000000f00 */
[----:B------:R-:W-:Y:S06]  /*35a0*/  @!P0 BRA `(.L_x_24) ;  /* 0x0000000000348947 */ /* 0x000fec0003800000 */
[----:B------:R-:W-:-:S13]  /*35b0*/  FSETP.GTU.FTZ.AND P0, PT, |R0|, +INF , PT ;  /* 0x7f8000000000780b */ /* 0x000fda0003f1c200 */
[----:B------:R-:W-:Y:S01]  /*35c0*/  @P0 FADD.FTZ R2, R0, 1 ;  /* 0x3f80000000020421 */ /* 0x000fe20000010000 */
[----:B------:R-:W-:Y:S06]  /*35d0*/  @P0 BRA `(.L_x_24) ;  /* 0x0000000000280947 */ /* 0x000fec0003800000 */
[----:B------:R-:W-:-:S13]  /*35e0*/  FSETP.NEU.FTZ.AND P0, PT, |R0|, +INF , PT ;  /* 0x7f8000000000780b */ /* 0x000fda0003f1d200 */
[----:B------:R-:W-:-:S04]  /*35f0*/  @P0 FFMA R3, R0, 1.84467440737095516160e+19, RZ ;  /* 0x5f80000000030823 */ /* 0x000fc800000000ff */
[----:B------:R-:W0:Y:S02]  /*3600*/  @P0 MUFU.RSQ R2, R3 ;  /* 0x0000000300020308 */ /* 0x000e240000001400 */
[----:B0-----:R-:W-:Y:S01]  /*3610*/  @P0 FMUL.FTZ R4, R3, R2 ;  /* 0x0000000203040220 */ /* 0x001fe20000410000 */
[----:B------:R-:W-:Y:S01]  /*3620*/  @P0 FMUL.FTZ R6, R2, 0.5 ;  /* 0x3f00000002060820 */ /* 0x000fe20000410000 */
[----:B------:R-:W-:Y:S02]  /*3630*/  @!P0 IMAD.MOV.U32 R2, RZ, RZ, R0 ;  /* 0x000000ffff028224 */ /* 0x000fe400078e0000 */
[----:B------:R-:W-:-:S04]  /*3640*/  @P0 FADD.FTZ R5, -R4, -RZ ;  /* 0x800000ff04050221 */ /* 0x000fc80000010100 */
[----:B------:R-:W-:-:S04]  /*3650*/  @P0 FFMA R5, R4, R5, R3 ;  /* 0x0000000504050223 */ /* 0x000fc80000000003 */
[----:B------:R-:W-:-:S04]  /*3660*/  @P0 FFMA R5, R5, R6, R4 ;  /* 0x0000000605050223 */ /* 0x000fc80000000004 */
[----:B------:R-:W-:-:S07]  /*3670*/  @P0 FMUL.FTZ R2, R5, 2.3283064365386962891e-10 ;  /* 0x2f80000005020820 */ /* 0x000fce0000410000 */
.L_x_24:
[----:B------:R-:W-:Y:S01]  /*3680*/  HFMA2 R3, -RZ, RZ, 0, 0 ;  /* 0x00000000ff037431 */ /* 0x000fe200000001ff */
[----:B------:R-:W-:Y:S01]  /*3690*/  MOV R0, R2 ;  /* 0x0000000200007202 */ /* 0x000fe20000000f00 */
[----:B------:R-:W-:-:S04]  /*36a0*/  IMAD.MOV.U32 R2, RZ, RZ, R7 ;  /* 0x000000ffff027224 */ /* 0x000fc800078e0007 */
[----:B------:R-:W-:Y:S05]  /*36b0*/  RET.REL.NODEC R2 `(_Z5sobelPKhPhjjj) ;  /* 0xffffffc802507950 */ /* 0x000fea0003c3ffff */
.L_x_25:
[----:B------:R-:W-:-:S00]  /*36c0*/  BRA `(.L_x_25) ;  /* 0xfffffffc00fc7947 */ /* 0x000fc0000383ffff */
[----:B------:R-:W-:-:S00]  /*36d0*/  NOP ;  /* 0x0000000000007918 */ /* 0x000fc00000000000 */
        /* <DEDUP_REMOVED lines=10> */
.L_x_26:


//--------------------- .nv.shared._Z5sobelPKhPhjjj --------------------------
	.section	.nv.shared._Z5sobelPKhPhjjj,"aw",@nobits
	.sectionflags	@""
	.align	16
	.zero		1024


//--------------------- .nv.shared.reserved.0     --------------------------
	.section	.nv.shared.reserved.0,"aw",@nobits
	.weak		__nv_reservedSMEM_offset_0_alias
	.size		__nv_reservedSMEM_offset_0_alias, 0, 64
	.other		__nv_reservedSMEM_offset_0_alias,@"STO_CUDA_RESERVED_SHARED STV_DEFAULT"
__nv_reservedSMEM_offset_0_alias:
	.zero		0
	.zero		64


//--------------------- .nv.constant0._Z5sobelPKhPhjjj --------------------------
	.section	.nv.constant0._Z5sobelPKhPhjjj,"a",@progbits
	.sectionflags	@""
	.align	4
.nv.constant0._Z5sobelPKhPhjjj:
	.zero		924


//--------------------- SYMBOLS --------------------------

	.type		.nv.reservedSmem.offset0,@object
	.size		.nv.reservedSmem.offset0,0x4
	.type		.nv.reservedSmem.cap,@object
	.size		.nv.reservedSmem.cap,0x4
